//
// Generated by NVIDIA NVVM Compiler
//
// Compiler Build ID: CL-36424714
// Cuda compilation tools, release 13.0, V13.0.88
// Based on NVVM 20.0.0
//

.version 9.0
.target sm_100
.address_size 64

	// .globl	_Z12monteCarloPiPjP17curandStateXORWOW
.global .align 4 .b8 precalc_xorwow_matrix[102400];
.global .align 4 .b8 precalc_xorwow_offset_matrix[102400];
.global .align 4 .b8 mrg32k3aM1[2304];
.global .align 4 .b8 mrg32k3aM2[2304];
.global .align 4 .b8 mrg32k3aM1SubSeq[2016];
.global .align 4 .b8 mrg32k3aM2SubSeq[2016];
.global .align 4 .b8 mrg32k3aM1Seq[2304];
.global .align 4 .b8 mrg32k3aM2Seq[2304];
.const .align 8 .b8 __cr_lgamma_table[72];

.visible .entry _Z12monteCarloPiPjP17curandStateXORWOW(
	.param .u64 .ptr .align 1 _Z12monteCarloPiPjP17curandStateXORWOW_param_0,
	.param .u64 .ptr .align 1 _Z12monteCarloPiPjP17curandStateXORWOW_param_1
)
{
	.reg .pred 	%p<6>;
	.reg .b32 	%r<111>;
	.reg .b32 	%f<33>;
	.reg .b64 	%rd<7>;
	.reg .b64 	%fd<17>;

	ld.param.u64 	%rd1, [_Z12monteCarloPiPjP17curandStateXORWOW_param_0];
	ld.param.u64 	%rd2, [_Z12monteCarloPiPjP17curandStateXORWOW_param_1];
	cvta.to.global.u64 	%rd3, %rd2;
	mov.u32 	%r24, %tid.x;
	mov.u32 	%r25, %ctaid.x;
	mov.u32 	%r26, %ntid.x;
	mad.lo.s32 	%r27, %r25, %r26, %r24;
	mul.wide.s32 	%rd4, %r27, 48;
	add.s64 	%rd5, %rd3, %rd4;
	ld.global.v2.u32 	{%r28, %r106}, [%rd5];
	ld.global.v2.u32 	{%r107, %r108}, [%rd5+8];
	ld.global.v2.u32 	{%r109, %r110}, [%rd5+16];
	add.s32 	%r103, %r28, 1449748;
	mov.b32 	%r104, 0;
	mov.u32 	%r105, %r104;
$L__BB0_1:
	shr.u32 	%r29, %r106, 2;
	xor.b32  	%r30, %r29, %r106;
	shl.b32 	%r31, %r110, 4;
	shl.b32 	%r32, %r30, 1;
	xor.b32  	%r33, %r31, %r32;
	xor.b32  	%r34, %r33, %r110;
	xor.b32  	%r35, %r34, %r30;
	add.s32 	%r36, %r103, %r35;
	add.s32 	%r37, %r36, -1087311;
	cvt.rn.f32.u32 	%f1, %r37;
	fma.rn.f32 	%f2, %f1, 0f2F800000, 0f2F000000;
	cvt.f64.f32 	%fd1, %f2;
	add.f64 	%fd2, %fd1, 0d3E7AD7F29ABCAF48;
	cvt.rn.f32.f64 	%f3, %fd2;
	shr.u32 	%r38, %r107, 2;
	xor.b32  	%r39, %r38, %r107;
	shl.b32 	%r40, %r35, 4;
	shl.b32 	%r41, %r39, 1;
	xor.b32  	%r42, %r41, %r40;
	xor.b32  	%r43, %r42, %r39;
	xor.b32  	%r44, %r43, %r35;
	add.s32 	%r45, %r103, %r44;
	add.s32 	%r46, %r45, -724874;
	cvt.rn.f32.u32 	%f4, %r46;
	fma.rn.f32 	%f5, %f4, 0f2F800000, 0f2F000000;
	cvt.f64.f32 	%fd3, %f5;
	add.f64 	%fd4, %fd3, 0d3E7AD7F29ABCAF48;
	cvt.rn.f32.f64 	%f6, %fd4;
	mul.f32 	%f7, %f6, %f6;
	fma.rn.f32 	%f8, %f3, %f3, %f7;
	setp.le.f32 	%p1, %f8, 0f3F800000;
	selp.u32 	%r47, 1, 0, %p1;
	add.s32 	%r48, %r105, %r47;
	shr.u32 	%r49, %r108, 2;
	xor.b32  	%r50, %r49, %r108;
	shl.b32 	%r51, %r44, 4;
	shl.b32 	%r52, %r50, 1;
	xor.b32  	%r53, %r51, %r52;
	xor.b32  	%r54, %r53, %r44;
	xor.b32  	%r55, %r54, %r50;
	add.s32 	%r56, %r103, %r55;
	add.s32 	%r57, %r56, -362437;
	cvt.rn.f32.u32 	%f9, %r57;
	fma.rn.f32 	%f10, %f9, 0f2F800000, 0f2F000000;
	cvt.f64.f32 	%fd5, %f10;
	add.f64 	%fd6, %fd5, 0d3E7AD7F29ABCAF48;
	cvt.rn.f32.f64 	%f11, %fd6;
	shr.u32 	%r58, %r109, 2;
	xor.b32  	%r59, %r58, %r109;
	shl.b32 	%r60, %r55, 4;
	shl.b32 	%r61, %r59, 1;
	xor.b32  	%r62, %r61, %r60;
	xor.b32  	%r63, %r62, %r59;
	xor.b32  	%r106, %r63, %r55;
	shr.u32 	%r64, %r110, 2;
	xor.b32  	%r65, %r64, %r110;
	shl.b32 	%r66, %r106, 4;
	shl.b32 	%r67, %r65, 1;
	xor.b32  	%r68, %r66, %r67;
	xor.b32  	%r69, %r68, %r106;
	xor.b32  	%r107, %r69, %r65;
	shr.u32 	%r70, %r35, 2;
	xor.b32  	%r71, %r70, %r35;
	shl.b32 	%r72, %r107, 4;
	shl.b32 	%r73, %r71, 1;
	xor.b32  	%r74, %r73, %r72;
	xor.b32  	%r75, %r74, %r71;
	xor.b32  	%r108, %r75, %r107;
	shr.u32 	%r76, %r44, 2;
	xor.b32  	%r77, %r76, %r44;
	shl.b32 	%r78, %r108, 4;
	shl.b32 	%r79, %r77, 1;
	xor.b32  	%r80, %r78, %r79;
	xor.b32  	%r81, %r80, %r108;
	xor.b32  	%r109, %r81, %r77;
	shr.u32 	%r82, %r55, 2;
	xor.b32  	%r83, %r82, %r55;
	shl.b32 	%r84, %r109, 4;
	shl.b32 	%r85, %r83, 1;
	xor.b32  	%r86, %r85, %r84;
	xor.b32  	%r87, %r86, %r83;
	xor.b32  	%r110, %r87, %r109;
	add.s32 	%r88, %r103, %r110;
	add.s32 	%r89, %r106, %r103;
	cvt.rn.f32.u32 	%f12, %r89;
	fma.rn.f32 	%f13, %f12, 0f2F800000, 0f2F000000;
	cvt.f64.f32 	%fd7, %f13;
	add.f64 	%fd8, %fd7, 0d3E7AD7F29ABCAF48;
	cvt.rn.f32.f64 	%f14, %fd8;
	mul.f32 	%f15, %f14, %f14;
	fma.rn.f32 	%f16, %f11, %f11, %f15;
	setp.le.f32 	%p2, %f16, 0f3F800000;
	selp.u32 	%r90, 1, 0, %p2;
	add.s32 	%r91, %r48, %r90;
	add.s32 	%r92, %r103, %r107;
	add.s32 	%r93, %r92, 362437;
	cvt.rn.f32.u32 	%f17, %r93;
	fma.rn.f32 	%f18, %f17, 0f2F800000, 0f2F000000;
	cvt.f64.f32 	%fd9, %f18;
	add.f64 	%fd10, %fd9, 0d3E7AD7F29ABCAF48;
	cvt.rn.f32.f64 	%f19, %fd10;
	add.s32 	%r94, %r103, %r108;
	add.s32 	%r95, %r94, 724874;
	cvt.rn.f32.u32 	%f20, %r95;
	fma.rn.f32 	%f21, %f20, 0f2F800000, 0f2F000000;
	cvt.f64.f32 	%fd11, %f21;
	add.f64 	%fd12, %fd11, 0d3E7AD7F29ABCAF48;
	cvt.rn.f32.f64 	%f22, %fd12;
	mul.f32 	%f23, %f22, %f22;
	fma.rn.f32 	%f24, %f19, %f19, %f23;
	setp.le.f32 	%p3, %f24, 0f3F800000;
	selp.u32 	%r96, 1, 0, %p3;
	add.s32 	%r97, %r91, %r96;
	add.s32 	%r98, %r103, %r109;
	add.s32 	%r99, %r98, 1087311;
	cvt.rn.f32.u32 	%f25, %r99;
	fma.rn.f32 	%f26, %f25, 0f2F800000, 0f2F000000;
	cvt.f64.f32 	%fd13, %f26;
	add.f64 	%fd14, %fd13, 0d3E7AD7F29ABCAF48;
	cvt.rn.f32.f64 	%f27, %fd14;
	add.s32 	%r100, %r88, 1449748;
	cvt.rn.f32.u32 	%f28, %r100;
	fma.rn.f32 	%f29, %f28, 0f2F800000, 0f2F000000;
	cvt.f64.f32 	%fd15, %f29;
	add.f64 	%fd16, %fd15, 0d3E7AD7F29ABCAF48;
	cvt.rn.f32.f64 	%f30, %fd16;
	mul.f32 	%f31, %f30, %f30;
	fma.rn.f32 	%f32, %f27, %f27, %f31;
	setp.le.f32 	%p4, %f32, 0f3F800000;
	selp.u32 	%r101, 1, 0, %p4;
	add.s32 	%r105, %r97, %r101;
	add.s32 	%r104, %r104, 4;
	add.s32 	%r103, %r103, 2899496;
	setp.ne.s32 	%p5, %r104, 10000;
	@%p5 bra 	$L__BB0_1;
	cvta.to.global.u64 	%rd6, %rd1;
	atom.global.add.u32 	%r102, [%rd6], %r105;
	ret;

}
	// .globl	_Z12setup_kernelP17curandStateXORWOWm
.visible .entry _Z12setup_kernelP17curandStateXORWOWm(
	.param .u64 .ptr .align 1 _Z12setup_kernelP17curandStateXORWOWm_param_0,
	.param .u64 _Z12setup_kernelP17curandStateXORWOWm_param_1
)
{
	.reg .pred 	%p<24>;
	.reg .b32 	%r<413>;
	.reg .b64 	%rd<19>;

	ld.param.u64 	%rd8, [_Z12setup_kernelP17curandStateXORWOWm_param_0];
	ld.param.u64 	%rd9, [_Z12setup_kernelP17curandStateXORWOWm_param_1];
	cvta.to.global.u64 	%rd10, %rd8;
	mov.u32 	%r182, %tid.x;
	mov.u32 	%r183, %ctaid.x;
	mov.u32 	%r184, %ntid.x;
	mad.lo.s32 	%r185, %r183, %r184, %r182;
	cvt.s64.s32 	%rd18, %r185;
	mul.wide.s32 	%rd11, %r185, 48;
	add.s64 	%rd2, %rd10, %rd11;
	cvt.u32.u64 	%r186, %rd9;
	xor.b32  	%r187, %r186, -1429050551;
	mul.lo.s32 	%r188, %r187, 1099087573;
	{ .reg .b32 tmp; mov.b64 {tmp, %r189}, %rd9; }
	xor.b32  	%r190, %r189, -136515619;
	mul.lo.s32 	%r191, %r190, -1703105765;
	add.s32 	%r192, %r188, %r191;
	add.s32 	%r193, %r192, 6615241;
	add.s32 	%r194, %r188, 123456789;
	st.global.v2.u32 	[%rd2], {%r193, %r194};
	xor.b32  	%r195, %r188, 362436069;
	add.s32 	%r196, %r191, 521288629;
	st.global.v2.u32 	[%rd2+8], {%r195, %r196};
	xor.b32  	%r197, %r191, 88675123;
	add.s32 	%r198, %r188, 5783321;
	st.global.v2.u32 	[%rd2+16], {%r197, %r198};
	setp.eq.s32 	%p1, %r185, 0;
	@%p1 bra 	$L__BB1_42;
	mov.b32 	%r319, 0;
$L__BB1_2:
	and.b64  	%rd4, %rd18, 3;
	setp.eq.s64 	%p2, %rd4, 0;
	@%p2 bra 	$L__BB1_41;
	mul.wide.u32 	%rd12, %r319, 3200;
	mov.u64 	%rd13, precalc_xorwow_matrix;
	add.s64 	%rd5, %rd13, %rd12;
	cvt.u32.u64 	%r2, %rd4;
	mov.b32 	%r320, 0;
$L__BB1_4:
	mov.b32 	%r333, 0;
	mov.u32 	%r334, %r333;
	mov.u32 	%r335, %r333;
	mov.u32 	%r336, %r333;
	mov.u32 	%r337, %r333;
	mov.u32 	%r326, %r333;
$L__BB1_5:
	mul.wide.u32 	%rd14, %r326, 4;
	add.s64 	%rd15, %rd2, %rd14;
	ld.global.u32 	%r10, [%rd15+4];
	shl.b32 	%r11, %r326, 5;
	mov.b32 	%r332, 0;
$L__BB1_6:
	.pragma "nounroll";
	shr.u32 	%r203, %r10, %r332;
	and.b32  	%r204, %r203, 1;
	setp.eq.b32 	%p3, %r204, 1;
	not.pred 	%p4, %p3;
	add.s32 	%r205, %r11, %r332;
	mul.lo.s32 	%r206, %r205, 5;
	mul.wide.u32 	%rd16, %r206, 4;
	add.s64 	%rd6, %rd5, %rd16;
	@%p4 bra 	$L__BB1_8;
	ld.global.u32 	%r207, [%rd6];
	xor.b32  	%r337, %r337, %r207;
	ld.global.u32 	%r208, [%rd6+4];
	xor.b32  	%r336, %r336, %r208;
	ld.global.u32 	%r209, [%rd6+8];
	xor.b32  	%r335, %r335, %r209;
	ld.global.u32 	%r210, [%rd6+12];
	xor.b32  	%r334, %r334, %r210;
	ld.global.u32 	%r211, [%rd6+16];
	xor.b32  	%r333, %r333, %r211;
$L__BB1_8:
	and.b32  	%r213, %r203, 2;
	setp.eq.s32 	%p5, %r213, 0;
	@%p5 bra 	$L__BB1_10;
	ld.global.u32 	%r214, [%rd6+20];
	xor.b32  	%r337, %r337, %r214;
	ld.global.u32 	%r215, [%rd6+24];
	xor.b32  	%r336, %r336, %r215;
	ld.global.u32 	%r216, [%rd6+28];
	xor.b32  	%r335, %r335, %r216;
	ld.global.u32 	%r217, [%rd6+32];
	xor.b32  	%r334, %r334, %r217;
	ld.global.u32 	%r218, [%rd6+36];
	xor.b32  	%r333, %r333, %r218;
$L__BB1_10:
	and.b32  	%r220, %r203, 4;
	setp.eq.s32 	%p6, %r220, 0;
	@%p6 bra 	$L__BB1_12;
	ld.global.u32 	%r221, [%rd6+40];
	xor.b32  	%r337, %r337, %r221;
	ld.global.u32 	%r222, [%rd6+44];
	xor.b32  	%r336, %r336, %r222;
	ld.global.u32 	%r223, [%rd6+48];
	xor.b32  	%r335, %r335, %r223;
	ld.global.u32 	%r224, [%rd6+52];
	xor.b32  	%r334, %r334, %r224;
	ld.global.u32 	%r225, [%rd6+56];
	xor.b32  	%r333, %r333, %r225;
$L__BB1_12:
	and.b32  	%r227, %r203, 8;
	setp.eq.s32 	%p7, %r227, 0;
	@%p7 bra 	$L__BB1_14;
	ld.global.u32 	%r228, [%rd6+60];
	xor.b32  	%r337, %r337, %r228;
	ld.global.u32 	%r229, [%rd6+64];
	xor.b32  	%r336, %r336, %r229;
	ld.global.u32 	%r230, [%rd6+68];
	xor.b32  	%r335, %r335, %r230;
	ld.global.u32 	%r231, [%rd6+72];
	xor.b32  	%r334, %r334, %r231;
	ld.global.u32 	%r232, [%rd6+76];
	xor.b32  	%r333, %r333, %r232;
$L__BB1_14:
	and.b32  	%r234, %r203, 16;
	setp.eq.s32 	%p8, %r234, 0;
	@%p8 bra 	$L__BB1_16;
	ld.global.u32 	%r235, [%rd6+80];
	xor.b32  	%r337, %r337, %r235;
	ld.global.u32 	%r236, [%rd6+84];
	xor.b32  	%r336, %r336, %r236;
	ld.global.u32 	%r237, [%rd6+88];
	xor.b32  	%r335, %r335, %r237;
	ld.global.u32 	%r238, [%rd6+92];
	xor.b32  	%r334, %r334, %r238;
	ld.global.u32 	%r239, [%rd6+96];
	xor.b32  	%r333, %r333, %r239;
$L__BB1_16:
	and.b32  	%r241, %r203, 32;
	setp.eq.s32 	%p9, %r241, 0;
	@%p9 bra 	$L__BB1_18;
	ld.global.u32 	%r242, [%rd6+100];
	xor.b32  	%r337, %r337, %r242;
	ld.global.u32 	%r243, [%rd6+104];
	xor.b32  	%r336, %r336, %r243;
	ld.global.u32 	%r244, [%rd6+108];
	xor.b32  	%r335, %r335, %r244;
	ld.global.u32 	%r245, [%rd6+112];
	xor.b32  	%r334, %r334, %r245;
	ld.global.u32 	%r246, [%rd6+116];
	xor.b32  	%r333, %r333, %r246;
$L__BB1_18:
	and.b32  	%r248, %r203, 64;
	setp.eq.s32 	%p10, %r248, 0;
	@%p10 bra 	$L__BB1_20;
	ld.global.u32 	%r249, [%rd6+120];
	xor.b32  	%r337, %r337, %r249;
	ld.global.u32 	%r250, [%rd6+124];
	xor.b32  	%r336, %r336, %r250;
	ld.global.u32 	%r251, [%rd6+128];
	xor.b32  	%r335, %r335, %r251;
	ld.global.u32 	%r252, [%rd6+132];
	xor.b32  	%r334, %r334, %r252;
	ld.global.u32 	%r253, [%rd6+136];
	xor.b32  	%r333, %r333, %r253;
$L__BB1_20:
	and.b32  	%r255, %r203, 128;
	setp.eq.s32 	%p11, %r255, 0;
	@%p11 bra 	$L__BB1_22;
	ld.global.u32 	%r256, [%rd6+140];
	xor.b32  	%r337, %r337, %r256;
	ld.global.u32 	%r257, [%rd6+144];
	xor.b32  	%r336, %r336, %r257;
	ld.global.u32 	%r258, [%rd6+148];
	xor.b32  	%r335, %r335, %r258;
	ld.global.u32 	%r259, [%rd6+152];
	xor.b32  	%r334, %r334, %r259;
	ld.global.u32 	%r260, [%rd6+156];
	xor.b32  	%r333, %r333, %r260;
$L__BB1_22:
	and.b32  	%r262, %r203, 256;
	setp.eq.s32 	%p12, %r262, 0;
	@%p12 bra 	$L__BB1_24;
	ld.global.u32 	%r263, [%rd6+160];
	xor.b32  	%r337, %r337, %r263;
	ld.global.u32 	%r264, [%rd6+164];
	xor.b32  	%r336, %r336, %r264;
	ld.global.u32 	%r265, [%rd6+168];
	xor.b32  	%r335, %r335, %r265;
	ld.global.u32 	%r266, [%rd6+172];
	xor.b32  	%r334, %r334, %r266;
	ld.global.u32 	%r267, [%rd6+176];
	xor.b32  	%r333, %r333, %r267;
$L__BB1_24:
	and.b32  	%r269, %r203, 512;
	setp.eq.s32 	%p13, %r269, 0;
	@%p13 bra 	$L__BB1_26;
	ld.global.u32 	%r270, [%rd6+180];
	xor.b32  	%r337, %r337, %r270;
	ld.global.u32 	%r271, [%rd6+184];
	xor.b32  	%r336, %r336, %r271;
	ld.global.u32 	%r272, [%rd6+188];
	xor.b32  	%r335, %r335, %r272;
	ld.global.u32 	%r273, [%rd6+192];
	xor.b32  	%r334, %r334, %r273;
	ld.global.u32 	%r274, [%rd6+196];
	xor.b32  	%r333, %r333, %r274;
$L__BB1_26:
	and.b32  	%r276, %r203, 1024;
	setp.eq.s32 	%p14, %r276, 0;
	@%p14 bra 	$L__BB1_28;
	ld.global.u32 	%r277, [%rd6+200];
	xor.b32  	%r337, %r337, %r277;
	ld.global.u32 	%r278, [%rd6+204];
	xor.b32  	%r336, %r336, %r278;
	ld.global.u32 	%r279, [%rd6+208];
	xor.b32  	%r335, %r335, %r279;
	ld.global.u32 	%r280, [%rd6+212];
	xor.b32  	%r334, %r334, %r280;
	ld.global.u32 	%r281, [%rd6+216];
	xor.b32  	%r333, %r333, %r281;
$L__BB1_28:
	and.b32  	%r283, %r203, 2048;
	setp.eq.s32 	%p15, %r283, 0;
	@%p15 bra 	$L__BB1_30;
	ld.global.u32 	%r284, [%rd6+220];
	xor.b32  	%r337, %r337, %r284;
	ld.global.u32 	%r285, [%rd6+224];
	xor.b32  	%r336, %r336, %r285;
	ld.global.u32 	%r286, [%rd6+228];
	xor.b32  	%r335, %r335, %r286;
	ld.global.u32 	%r287, [%rd6+232];
	xor.b32  	%r334, %r334, %r287;
	ld.global.u32 	%r288, [%rd6+236];
	xor.b32  	%r333, %r333, %r288;
$L__BB1_30:
	and.b32  	%r290, %r203, 4096;
	setp.eq.s32 	%p16, %r290, 0;
	@%p16 bra 	$L__BB1_32;
	ld.global.u32 	%r291, [%rd6+240];
	xor.b32  	%r337, %r337, %r291;
	ld.global.u32 	%r292, [%rd6+244];
	xor.b32  	%r336, %r336, %r292;
	ld.global.u32 	%r293, [%rd6+248];
	xor.b32  	%r335, %r335, %r293;
	ld.global.u32 	%r294, [%rd6+252];
	xor.b32  	%r334, %r334, %r294;
	ld.global.u32 	%r295, [%rd6+256];
	xor.b32  	%r333, %r333, %r295;
$L__BB1_32:
	and.b32  	%r297, %r203, 8192;
	setp.eq.s32 	%p17, %r297, 0;
	@%p17 bra 	$L__BB1_34;
	ld.global.u32 	%r298, [%rd6+260];
	xor.b32  	%r337, %r337, %r298;
	ld.global.u32 	%r299, [%rd6+264];
	xor.b32  	%r336, %r336, %r299;
	ld.global.u32 	%r300, [%rd6+268];
	xor.b32  	%r335, %r335, %r300;
	ld.global.u32 	%r301, [%rd6+272];
	xor.b32  	%r334, %r334, %r301;
	ld.global.u32 	%r302, [%rd6+276];
	xor.b32  	%r333, %r333, %r302;
$L__BB1_34:
	and.b32  	%r304, %r203, 16384;
	setp.eq.s32 	%p18, %r304, 0;
	@%p18 bra 	$L__BB1_36;
	ld.global.u32 	%r305, [%rd6+280];
	xor.b32  	%r337, %r337, %r305;
	ld.global.u32 	%r306, [%rd6+284];
	xor.b32  	%r336, %r336, %r306;
	ld.global.u32 	%r307, [%rd6+288];
	xor.b32  	%r335, %r335, %r307;
	ld.global.u32 	%r308, [%rd6+292];
	xor.b32  	%r334, %r334, %r308;
	ld.global.u32 	%r309, [%rd6+296];
	xor.b32  	%r333, %r333, %r309;
$L__BB1_36:
	and.b32  	%r311, %r203, 32768;
	setp.eq.s32 	%p19, %r311, 0;
	@%p19 bra 	$L__BB1_38;
	ld.global.u32 	%r312, [%rd6+300];
	xor.b32  	%r337, %r337, %r312;
	ld.global.u32 	%r313, [%rd6+304];
	xor.b32  	%r336, %r336, %r313;
	ld.global.u32 	%r314, [%rd6+308];
	xor.b32  	%r335, %r335, %r314;
	ld.global.u32 	%r315, [%rd6+312];
	xor.b32  	%r334, %r334, %r315;
	ld.global.u32 	%r316, [%rd6+316];
	xor.b32  	%r333, %r333, %r316;
$L__BB1_38:
	add.s32 	%r332, %r332, 16;
	setp.ne.s32 	%p20, %r332, 32;
	@%p20 bra 	$L__BB1_6;
	mad.lo.s32 	%r317, %r326, -31, %r11;
	add.s32 	%r326, %r317, 1;
	setp.ne.s32 	%p21, %r326, 5;
	@%p21 bra 	$L__BB1_5;
	st.global.u32 	[%rd2+4], %r337;
	st.global.u32 	[%rd2+8], %r336;
	st.global.u32 	[%rd2+12], %r335;
	st.global.u32 	[%rd2+16], %r334;
	st.global.u32 	[%rd2+20], %r333;
	add.s32 	%r320, %r320, 1;
	setp.lt.u32 	%p22, %r320, %r2;
	@%p22 bra 	$L__BB1_4;
$L__BB1_41:
	shr.u64 	%rd7, %rd18, 2;
	add.s32 	%r319, %r319, 1;
	setp.gt.u64 	%p23, %rd18, 3;
	mov.u64 	%rd18, %rd7;
	@%p23 bra 	$L__BB1_2;
$L__BB1_42:
	mov.b32 	%r318, 0;
	st.global.v2.u32 	[%rd2+24], {%r318, %r318};
	st.global.u32 	[%rd2+32], %r318;
	mov.b64 	%rd17, 0;
	st.global.u64 	[%rd2+40], %rd17;
	ret;

}
	// .globl	_Z7expMassPfi
.visible .entry _Z7expMassPfi(
	.param .u64 .ptr .align 1 _Z7expMassPfi_param_0,
	.param .u32 _Z7expMassPfi_param_1
)
{
	.reg .pred 	%p<2>;
	.reg .b32 	%r<17>;
	.reg .b32 	%f<14>;
	.reg .b64 	%rd<5>;
	.reg .b64 	%fd<4>;

	ld.param.u64 	%rd1, [_Z7expMassPfi_param_0];
	ld.param.u32 	%r2, [_Z7expMassPfi_param_1];
	mov.u32 	%r3, %ctaid.y;
	mov.u32 	%r4, %ctaid.x;
	add.s32 	%r5, %r3, %r4;
	mov.u32 	%r6, %ntid.x;
	mov.u32 	%r7, %tid.x;
	mad.lo.s32 	%r1, %r5, %r6, %r7;
	setp.ge.s32 	%p1, %r1, %r2;
	@%p1 bra 	$L__BB2_2;
	cvta.to.global.u64 	%rd2, %rd1;
	mul.hi.s32 	%r8, %r1, -1240768329;
	add.s32 	%r9, %r8, %r1;
	shr.u32 	%r10, %r9, 31;
	shr.s32 	%r11, %r9, 8;
	add.s32 	%r12, %r11, %r10;
	mul.lo.s32 	%r13, %r12, 360;
	sub.s32 	%r14, %r1, %r13;
	cvt.rn.f64.s32 	%fd1, %r14;
	mul.f64 	%fd2, %fd1, 0d400921FB54442D18;
	div.rn.f64 	%fd3, %fd2, 0d4066800000000000;
	cvt.rn.f32.f64 	%f1, %fd3;
	fma.rn.f32 	%f2, %f1, 0f3BBB989D, 0f3F000000;
	cvt.sat.f32.f32 	%f3, %f2;
	mov.f32 	%f4, 0f4B400001;
	mov.f32 	%f5, 0f437C0000;
	fma.rm.f32 	%f6, %f3, %f5, %f4;
	add.f32 	%f7, %f6, 0fCB40007F;
	neg.f32 	%f8, %f7;
	fma.rn.f32 	%f9, %f1, 0f3FB8AA3B, %f8;
	fma.rn.f32 	%f10, %f1, 0f32A57060, %f9;
	mov.b32 	%r15, %f6;
	shl.b32 	%r16, %r15, 23;
	mov.b32 	%f11, %r16;
	ex2.approx.ftz.f32 	%f12, %f10;
	mul.f32 	%f13, %f12, %f11;
	mul.wide.s32 	%rd3, %r1, 4;
	add.s64 	%rd4, %rd2, %rd3;
	st.global.f32 	[%rd4], %f13;
$L__BB2_2:
	ret;

}
	// .globl	_Z10dotProductPfS_S_
.visible .entry _Z10dotProductPfS_S_(
	.param .u64 .ptr .align 1 _Z10dotProductPfS_S__param_0,
	.param .u64 .ptr .align 1 _Z10dotProductPfS_S__param_1,
	.param .u64 .ptr .align 1 _Z10dotProductPfS_S__param_2
)
{
	.reg .pred 	%p<7>;
	.reg .b32 	%r<30>;
	.reg .b32 	%f<31>;
	.reg .b64 	%rd<20>;

	ld.param.u64 	%rd4, [_Z10dotProductPfS_S__param_0];
	ld.param.u64 	%rd5, [_Z10dotProductPfS_S__param_1];
	ld.param.u64 	%rd3, [_Z10dotProductPfS_S__param_2];
	cvta.to.global.u64 	%rd1, %rd5;
	cvta.to.global.u64 	%rd2, %rd4;
	mov.u32 	%r12, %tid.x;
	mov.u32 	%r13, %ctaid.x;
	mov.u32 	%r14, %ntid.x;
	mad.lo.s32 	%r28, %r13, %r14, %r12;
	mov.u32 	%r15, %nctaid.x;
	mul.lo.s32 	%r2, %r14, %r15;
	setp.gt.s32 	%p1, %r28, 9999;
	mov.f32 	%f30, 0f00000000;
	@%p1 bra 	$L__BB3_7;
	add.s32 	%r16, %r28, %r2;
	max.s32 	%r17, %r16, 10000;
	setp.lt.s32 	%p2, %r16, 10000;
	selp.u32 	%r18, 1, 0, %p2;
	add.s32 	%r19, %r16, %r18;
	sub.s32 	%r20, %r17, %r19;
	div.u32 	%r21, %r20, %r2;
	add.s32 	%r3, %r21, %r18;
	and.b32  	%r22, %r3, 3;
	setp.eq.s32 	%p3, %r22, 3;
	mov.f32 	%f30, 0f00000000;
	@%p3 bra 	$L__BB3_4;
	add.s32 	%r23, %r3, 1;
	and.b32  	%r24, %r23, 3;
	neg.s32 	%r26, %r24;
	mov.f32 	%f30, 0f00000000;
$L__BB3_3:
	.pragma "nounroll";
	mul.wide.s32 	%rd6, %r28, 4;
	add.s64 	%rd7, %rd1, %rd6;
	add.s64 	%rd8, %rd2, %rd6;
	ld.global.f32 	%f12, [%rd8];
	ld.global.f32 	%f13, [%rd7];
	fma.rn.f32 	%f30, %f12, %f13, %f30;
	add.s32 	%r28, %r28, %r2;
	add.s32 	%r26, %r26, 1;
	setp.ne.s32 	%p4, %r26, 0;
	@%p4 bra 	$L__BB3_3;
$L__BB3_4:
	setp.lt.u32 	%p5, %r3, 3;
	@%p5 bra 	$L__BB3_7;
	mul.wide.s32 	%rd12, %r2, 4;
	shl.b32 	%r25, %r2, 2;
$L__BB3_6:
	mul.wide.s32 	%rd9, %r28, 4;
	add.s64 	%rd10, %rd2, %rd9;
	ld.global.f32 	%f14, [%rd10];
	add.s64 	%rd11, %rd1, %rd9;
	ld.global.f32 	%f15, [%rd11];
	fma.rn.f32 	%f16, %f14, %f15, %f30;
	add.s64 	%rd13, %rd10, %rd12;
	ld.global.f32 	%f17, [%rd13];
	add.s64 	%rd14, %rd11, %rd12;
	ld.global.f32 	%f18, [%rd14];
	fma.rn.f32 	%f19, %f17, %f18, %f16;
	add.s64 	%rd15, %rd13, %rd12;
	ld.global.f32 	%f20, [%rd15];
	add.s64 	%rd16, %rd14, %rd12;
	ld.global.f32 	%f21, [%rd16];
	fma.rn.f32 	%f22, %f20, %f21, %f19;
	add.s64 	%rd17, %rd15, %rd12;
	ld.global.f32 	%f23, [%rd17];
	add.s64 	%rd18, %rd16, %rd12;
	ld.global.f32 	%f24, [%rd18];
	fma.rn.f32 	%f30, %f23, %f24, %f22;
	add.s32 	%r28, %r25, %r28;
	setp.lt.s32 	%p6, %r28, 10000;
	@%p6 bra 	$L__BB3_6;
$L__BB3_7:
	cvta.to.global.u64 	%rd19, %rd3;
	atom.global.add.f32 	%f25, [%rd19], %f30;
	ret;

}
	// .globl	_Z12isOrthogonalPiS_i
.visible .entry _Z12isOrthogonalPiS_i(
	.param .u64 .ptr .align 1 _Z12isOrthogonalPiS_i_param_0,
	.param .u64 .ptr .align 1 _Z12isOrthogonalPiS_i_param_1,
	.param .u32 _Z12isOrthogonalPiS_i_param_2
)
{
	.reg .pred 	%p<20>;
	.reg .b32 	%r<155>;
	.reg .b64 	%rd<40>;

	ld.param.u64 	%rd9, [_Z12isOrthogonalPiS_i_param_0];
	ld.param.u64 	%rd10, [_Z12isOrthogonalPiS_i_param_1];
	ld.param.u32 	%r36, [_Z12isOrthogonalPiS_i_param_2];
	cvta.to.global.u64 	%rd1, %rd9;
	cvta.to.global.u64 	%rd2, %rd10;
	mov.u32 	%r37, %ctaid.x;
	mov.u32 	%r38, %ntid.x;
	mov.u32 	%r39, %tid.x;
	mad.lo.s32 	%r1, %r37, %r38, %r39;
	setp.ge.s32 	%p1, %r1, %r36;
	setp.lt.s32 	%p2, %r36, 1;
	or.pred  	%p3, %p1, %p2;
	@%p3 bra 	$L__BB4_20;
	mul.lo.s32 	%r2, %r36, %r1;
	and.b32  	%r3, %r36, 15;
	add.s32 	%r4, %r3, -1;
	and.b32  	%r5, %r36, 7;
	add.s32 	%r6, %r5, -1;
	and.b32  	%r7, %r36, 2147483632;
	and.b32  	%r8, %r36, 3;
	neg.s32 	%r9, %r7;
	add.s64 	%rd3, %rd1, 32;
	mov.b32 	%r11, 0;
	bra.uni 	$L__BB4_3;
$L__BB4_2:
	add.s32 	%r11, %r11, 1;
	setp.eq.s32 	%p19, %r11, %r36;
	@%p19 bra 	$L__BB4_20;
$L__BB4_3:
	setp.lt.u32 	%p4, %r36, 16;
	mul.lo.s32 	%r12, %r11, %r36;
	mov.b32 	%r149, 0;
	mov.u32 	%r154, %r149;
	@%p4 bra 	$L__BB4_6;
	mul.wide.u32 	%rd11, %r12, 4;
	add.s64 	%rd39, %rd3, %rd11;
	mov.b32 	%r154, 0;
	mov.u32 	%r142, %r2;
	mov.u32 	%r143, %r9;
$L__BB4_5:
	.pragma "nounroll";
	mul.wide.s32 	%rd12, %r142, 4;
	add.s64 	%rd13, %rd3, %rd12;
	ld.global.u32 	%r44, [%rd13+-32];
	ld.global.u32 	%r45, [%rd39+-32];
	mad.lo.s32 	%r46, %r45, %r44, %r154;
	ld.global.u32 	%r47, [%rd13+-28];
	ld.global.u32 	%r48, [%rd39+-28];
	mad.lo.s32 	%r49, %r48, %r47, %r46;
	ld.global.u32 	%r50, [%rd13+-24];
	ld.global.u32 	%r51, [%rd39+-24];
	mad.lo.s32 	%r52, %r51, %r50, %r49;
	ld.global.u32 	%r53, [%rd13+-20];
	ld.global.u32 	%r54, [%rd39+-20];
	mad.lo.s32 	%r55, %r54, %r53, %r52;
	ld.global.u32 	%r56, [%rd13+-16];
	ld.global.u32 	%r57, [%rd39+-16];
	mad.lo.s32 	%r58, %r57, %r56, %r55;
	ld.global.u32 	%r59, [%rd13+-12];
	ld.global.u32 	%r60, [%rd39+-12];
	mad.lo.s32 	%r61, %r60, %r59, %r58;
	ld.global.u32 	%r62, [%rd13+-8];
	ld.global.u32 	%r63, [%rd39+-8];
	mad.lo.s32 	%r64, %r63, %r62, %r61;
	ld.global.u32 	%r65, [%rd13+-4];
	ld.global.u32 	%r66, [%rd39+-4];
	mad.lo.s32 	%r67, %r66, %r65, %r64;
	ld.global.u32 	%r68, [%rd13];
	ld.global.u32 	%r69, [%rd39];
	mad.lo.s32 	%r70, %r69, %r68, %r67;
	ld.global.u32 	%r71, [%rd13+4];
	ld.global.u32 	%r72, [%rd39+4];
	mad.lo.s32 	%r73, %r72, %r71, %r70;
	ld.global.u32 	%r74, [%rd13+8];
	ld.global.u32 	%r75, [%rd39+8];
	mad.lo.s32 	%r76, %r75, %r74, %r73;
	ld.global.u32 	%r77, [%rd13+12];
	ld.global.u32 	%r78, [%rd39+12];
	mad.lo.s32 	%r79, %r78, %r77, %r76;
	ld.global.u32 	%r80, [%rd13+16];
	ld.global.u32 	%r81, [%rd39+16];
	mad.lo.s32 	%r82, %r81, %r80, %r79;
	ld.global.u32 	%r83, [%rd13+20];
	ld.global.u32 	%r84, [%rd39+20];
	mad.lo.s32 	%r85, %r84, %r83, %r82;
	ld.global.u32 	%r86, [%rd13+24];
	ld.global.u32 	%r87, [%rd39+24];
	mad.lo.s32 	%r88, %r87, %r86, %r85;
	ld.global.u32 	%r89, [%rd13+28];
	ld.global.u32 	%r90, [%rd39+28];
	mad.lo.s32 	%r154, %r90, %r89, %r88;
	add.s32 	%r143, %r143, 16;
	add.s32 	%r142, %r142, 16;
	add.s64 	%rd39, %rd39, 64;
	setp.ne.s32 	%p5, %r143, 0;
	mov.u32 	%r149, %r7;
	@%p5 bra 	$L__BB4_5;
$L__BB4_6:
	setp.eq.s32 	%p6, %r3, 0;
	@%p6 bra 	$L__BB4_16;
	setp.lt.u32 	%p7, %r4, 7;
	@%p7 bra 	$L__BB4_9;
	add.s32 	%r92, %r149, %r2;
	mul.wide.s32 	%rd14, %r92, 4;
	add.s64 	%rd15, %rd1, %rd14;
	ld.global.u32 	%r93, [%rd15];
	add.s32 	%r94, %r149, %r12;
	mul.wide.u32 	%rd16, %r94, 4;
	add.s64 	%rd17, %rd1, %rd16;
	ld.global.u32 	%r95, [%rd17];
	mad.lo.s32 	%r96, %r95, %r93, %r154;
	ld.global.u32 	%r97, [%rd15+4];
	cvt.u64.u32 	%rd18, %r12;
	cvt.u64.u32 	%rd19, %r149;
	add.s64 	%rd20, %rd19, %rd18;
	shl.b64 	%rd21, %rd20, 2;
	add.s64 	%rd22, %rd1, %rd21;
	ld.global.u32 	%r98, [%rd22+4];
	mad.lo.s32 	%r99, %r98, %r97, %r96;
	ld.global.u32 	%r100, [%rd15+8];
	ld.global.u32 	%r101, [%rd22+8];
	mad.lo.s32 	%r102, %r101, %r100, %r99;
	ld.global.u32 	%r103, [%rd15+12];
	ld.global.u32 	%r104, [%rd22+12];
	mad.lo.s32 	%r105, %r104, %r103, %r102;
	ld.global.u32 	%r106, [%rd15+16];
	ld.global.u32 	%r107, [%rd22+16];
	mad.lo.s32 	%r108, %r107, %r106, %r105;
	ld.global.u32 	%r109, [%rd15+20];
	ld.global.u32 	%r110, [%rd22+20];
	mad.lo.s32 	%r111, %r110, %r109, %r108;
	ld.global.u32 	%r112, [%rd15+24];
	ld.global.u32 	%r113, [%rd22+24];
	mad.lo.s32 	%r114, %r113, %r112, %r111;
	ld.global.u32 	%r115, [%rd15+28];
	ld.global.u32 	%r116, [%rd22+28];
	mad.lo.s32 	%r154, %r116, %r115, %r114;
	add.s32 	%r149, %r149, 8;
$L__BB4_9:
	setp.eq.s32 	%p8, %r5, 0;
	@%p8 bra 	$L__BB4_16;
	setp.lt.u32 	%p9, %r6, 3;
	@%p9 bra 	$L__BB4_12;
	add.s32 	%r118, %r149, %r2;
	mul.wide.s32 	%rd23, %r118, 4;
	add.s64 	%rd24, %rd1, %rd23;
	ld.global.u32 	%r119, [%rd24];
	add.s32 	%r120, %r149, %r12;
	mul.wide.u32 	%rd25, %r120, 4;
	add.s64 	%rd26, %rd1, %rd25;
	ld.global.u32 	%r121, [%rd26];
	mad.lo.s32 	%r122, %r121, %r119, %r154;
	ld.global.u32 	%r123, [%rd24+4];
	cvt.u64.u32 	%rd27, %r12;
	cvt.u64.u32 	%rd28, %r149;
	add.s64 	%rd29, %rd28, %rd27;
	shl.b64 	%rd30, %rd29, 2;
	add.s64 	%rd31, %rd1, %rd30;
	ld.global.u32 	%r124, [%rd31+4];
	mad.lo.s32 	%r125, %r124, %r123, %r122;
	ld.global.u32 	%r126, [%rd24+8];
	ld.global.u32 	%r127, [%rd31+8];
	mad.lo.s32 	%r128, %r127, %r126, %r125;
	ld.global.u32 	%r129, [%rd24+12];
	ld.global.u32 	%r130, [%rd31+12];
	mad.lo.s32 	%r154, %r130, %r129, %r128;
	add.s32 	%r149, %r149, 4;
$L__BB4_12:
	setp.eq.s32 	%p10, %r8, 0;
	@%p10 bra 	$L__BB4_16;
	setp.eq.s32 	%p11, %r8, 1;
	add.s32 	%r131, %r149, %r2;
	mul.wide.s32 	%rd32, %r131, 4;
	add.s64 	%rd7, %rd1, %rd32;
	ld.global.u32 	%r132, [%rd7];
	add.s32 	%r133, %r149, %r12;
	mul.wide.u32 	%rd33, %r133, 4;
	add.s64 	%rd34, %rd1, %rd33;
	ld.global.u32 	%r134, [%rd34];
	mad.lo.s32 	%r154, %r134, %r132, %r154;
	@%p11 bra 	$L__BB4_16;
	setp.eq.s32 	%p12, %r8, 2;
	ld.global.u32 	%r135, [%rd7+4];
	cvt.u64.u32 	%rd35, %r12;
	cvt.u64.u32 	%rd36, %r149;
	add.s64 	%rd37, %rd36, %rd35;
	shl.b64 	%rd38, %rd37, 2;
	add.s64 	%rd8, %rd1, %rd38;
	ld.global.u32 	%r136, [%rd8+4];
	mad.lo.s32 	%r154, %r136, %r135, %r154;
	@%p12 bra 	$L__BB4_16;
	ld.global.u32 	%r137, [%rd7+8];
	ld.global.u32 	%r138, [%rd8+8];
	mad.lo.s32 	%r154, %r138, %r137, %r154;
$L__BB4_16:
	setp.ne.s32 	%p13, %r1, %r11;
	setp.eq.s32 	%p14, %r154, 1;
	or.pred  	%p15, %p13, %p14;
	@%p15 bra 	$L__BB4_18;
	mov.b32 	%r140, 0;
	st.global.u32 	[%rd2], %r140;
	bra.uni 	$L__BB4_20;
$L__BB4_18:
	setp.eq.s32 	%p16, %r1, %r11;
	setp.eq.s32 	%p17, %r154, 0;
	or.pred  	%p18, %p16, %p17;
	@%p18 bra 	$L__BB4_2;
	mov.b32 	%r139, 0;
	st.global.u32 	[%rd2], %r139;
$L__BB4_20:
	ret;

}


// ===== COMPILED SASS (sm_100) =====

	.target	sm_100

	.elftype	@"ET_EXEC"


//--------------------- .note.nv.tkinfo           --------------------------
	.section	.note.nv.tkinfo,"",@"SHT_NOTE"
	.sectionflags	@"SHF_NOTE_NV_TKINFO"
	.tkinfo
        /*0018*/ 	.word	0x00000002
        /*0030*/ 	.string	""
        /*0030*/ 	.string	"ptxas"
        /*0030*/ 	.string	"Cuda compilation tools, release 13.0, V13.0.88"
        /*0030*/ 	.string	"Build cuda_13.0.r13.0/compiler.36424714_0"
        /*0030*/ 	.string	"-arch sm_100 -m 64 "



//--------------------- .note.nv.cuinfo           --------------------------
	.section	.note.nv.cuinfo,"",@"SHT_NOTE"
	.sectionflags	@"SHF_NOTE_NV_CUINFO"
        /*0018*/ 	.short	0x0002
        /*001a*/ 	.short	0x0064
        /*001c*/ 	.short	0x0082
	.zero		2


//--------------------- .nv.info                  --------------------------
	.section	.nv.info,"",@"SHT_CUDA_INFO"
	.align	4


	//----- nvinfo : EIATTR_REGCOUNT
	.align		4
        /*0000*/ 	.byte	0x04, 0x2f
        /*0002*/ 	.short	(.L_10 - .L_9)
	.align		4
.L_9:
        /*0004*/ 	.word	index@(_Z12monteCarloPiPjP17curandStateXORWOW)
        /*0008*/ 	.word	0x0000001a


	//----- nvinfo : EIATTR_FRAME_SIZE
	.align		4
.L_10:
        /*000c*/ 	.byte	0x04, 0x11
        /*000e*/ 	.short	(.L_12 - .L_11)
	.align		4
.L_11:
        /*0010*/ 	.word	index@(_Z12monteCarloPiPjP17curandStateXORWOW)
        /*0014*/ 	.word	0x00000000


	//----- nvinfo : EIATTR_REGCOUNT
	.align		4
.L_12:
        /*0018*/ 	.byte	0x04, 0x2f
        /*001a*/ 	.short	(.L_14 - .L_13)
	.align		4
.L_13:
        /*001c*/ 	.word	index@(_Z12setup_kernelP17curandStateXORWOWm)
        /*0020*/ 	.word	0x0000001f


	//----- nvinfo : EIATTR_FRAME_SIZE
	.align		4
.L_14:
        /*0024*/ 	.byte	0x04, 0x11
        /*0026*/ 	.short	(.L_16 - .L_15)
	.align		4
.L_15:
        /*0028*/ 	.word	index@(_Z12setup_kernelP17curandStateXORWOWm)
        /*002c*/ 	.word	0x00000000


	//----- nvinfo : EIATTR_REGCOUNT
	.align		4
.L_16:
        /*0030*/ 	.byte	0x04, 0x2f
        /*0032*/ 	.short	(.L_18 - .L_17)
	.align		4
.L_17:
        /*0034*/ 	.word	index@(_Z7expMassPfi)
        /*0038*/ 	.word	0x00000018


	//----- nvinfo : EIATTR_FRAME_SIZE
	.align		4
.L_18:
        /*003c*/ 	.byte	0x04, 0x11
        /*003e*/ 	.short	(.L_20 - .L_19)
	.align		4
.L_19:
        /*0040*/ 	.word	index@($__internal_0_$__cuda_sm20_div_rn_f64_full)
        /*0044*/ 	.word	0x00000000


	//----- nvinfo : EIATTR_FRAME_SIZE
	.align		4
.L_20:
        /*0048*/ 	.byte	0x04, 0x11
        /*004a*/ 	.short	(.L_22 - .L_21)
	.align		4
.L_21:
        /*004c*/ 	.word	index@(_Z7expMassPfi)
        /*0050*/ 	.word	0x00000000


	//----- nvinfo : EIATTR_REGCOUNT
	.align		4
.L_22:
        /*0054*/ 	.byte	0x04, 0x2f
        /*0056*/ 	.short	(.L_24 - .L_23)
	.align		4
.L_23:
        /*0058*/ 	.word	index@(_Z10dotProductPfS_S_)
        /*005c*/ 	.word	0x00000017


	//----- nvinfo : EIATTR_FRAME_SIZE
	.align		4
.L_24:
        /*0060*/ 	.byte	0x04, 0x11
        /*0062*/ 	.short	(.L_26 - .L_25)
	.align		4
.L_25:
        /*0064*/ 	.word	index@(_Z10dotProductPfS_S_)
        /*0068*/ 	.word	0x00000000


	//----- nvinfo : EIATTR_REGCOUNT
	.align		4
.L_26:
        /*006c*/ 	.byte	0x04, 0x2f
        /*006e*/ 	.short	(.L_28 - .L_27)
	.align		4
.L_27:
        /*0070*/ 	.word	index@(_Z12isOrthogonalPiS_i)
        /*0074*/ 	.word	0x0000001f


	//----- nvinfo : EIATTR_FRAME_SIZE
	.align		4
.L_28:
        /*0078*/ 	.byte	0x04, 0x11
        /*007a*/ 	.short	(.L_30 - .L_29)
	.align		4
.L_29:
        /*007c*/ 	.word	index@(_Z12isOrthogonalPiS_i)
        /*0080*/ 	.word	0x00000000


	//----- nvinfo : EIATTR_MIN_STACK_SIZE
	.align		4
.L_30:
        /*0084*/ 	.byte	0x04, 0x12
        /*0086*/ 	.short	(.L_32 - .L_31)
	.align		4
.L_31:
        /*0088*/ 	.word	index@(_Z12isOrthogonalPiS_i)
        /*008c*/ 	.word	0x00000000


	//----- nvinfo : EIATTR_MIN_STACK_SIZE
	.align		4
.L_32:
        /*0090*/ 	.byte	0x04, 0x12
        /*0092*/ 	.short	(.L_34 - .L_33)
	.align		4
.L_33:
        /*0094*/ 	.word	index@(_Z10dotProductPfS_S_)
        /*0098*/ 	.word	0x00000000


	//----- nvinfo : EIATTR_MIN_STACK_SIZE
	.align		4
.L_34:
        /*009c*/ 	.byte	0x04, 0x12
        /*009e*/ 	.short	(.L_36 - .L_35)
	.align		4
.L_35:
        /*00a0*/ 	.word	index@(_Z7expMassPfi)
        /*00a4*/ 	.word	0x00000000


	//----- nvinfo : EIATTR_MIN_STACK_SIZE
	.align		4
.L_36:
        /*00a8*/ 	.byte	0x04, 0x12
        /*00aa*/ 	.short	(.L_38 - .L_37)
	.align		4
.L_37:
        /*00ac*/ 	.word	index@(_Z12setup_kernelP17curandStateXORWOWm)
        /*00b0*/ 	.word	0x00000000


	//----- nvinfo : EIATTR_MIN_STACK_SIZE
	.align		4
.L_38:
        /*00b4*/ 	.byte	0x04, 0x12
        /*00b6*/ 	.short	(.L_40 - .L_39)
	.align		4
.L_39:
        /*00b8*/ 	.word	index@(_Z12monteCarloPiPjP17curandStateXORWOW)
        /*00bc*/ 	.word	0x00000000
.L_40:


//--------------------- .nv.compat                --------------------------
	.section	.nv.compat,"",@"SHT_CUDA_COMPAT_INFO"
	.align	4
        /*0000*/ 	.byte	0x02, 0x09, 0x00, 0x00, 0x02, 0x02, 0x01, 0x00, 0x02, 0x05, 0x05, 0x00, 0x03, 0x07, 0x01, 0x01
        /*0010*/ 	.byte	0x02, 0x03, 0x00, 0x00, 0x02, 0x06, 0x01, 0x00, 0x04, 0x0b, 0x08, 0x00, 0x01, 0x00, 0x00, 0x00
        /*0020*/ 	.byte	0x00, 0x00, 0x00, 0x00


//--------------------- .nv.info._Z12isOrthogonalPiS_i --------------------------
	.section	.nv.info._Z12isOrthogonalPiS_i,"",@"SHT_CUDA_INFO"
	.sectionflags	@""
	.align	4


	//----- nvinfo : EIATTR_CUDA_API_VERSION
	.align		4
        /*0000*/ 	.byte	0x04, 0x37
        /*0002*/ 	.short	(.L_42 - .L_41)
.L_41:
        /*0004*/ 	.word	0x00000082


	//----- nvinfo : EIATTR_KPARAM_INFO
	.align		4
.L_42:
        /*0008*/ 	.byte	0x04, 0x17
        /*000a*/ 	.short	(.L_44 - .L_43)
.L_43:
        /*000c*/ 	.word	0x00000000
        /*0010*/ 	.short	0x0002
        /*0012*/ 	.short	0x0010
        /*0014*/ 	.byte	0x00, 0xf0, 0x11, 0x00


	//----- nvinfo : EIATTR_KPARAM_INFO
	.align		4
.L_44:
        /*0018*/ 	.byte	0x04, 0x17
        /*001a*/ 	.short	(.L_46 - .L_45)
.L_45:
        /*001c*/ 	.word	0x00000000
        /*0020*/ 	.short	0x0001
        /*0022*/ 	.short	0x0008
        /*0024*/ 	.byte	0x00, 0xf5, 0x21, 0x00


	//----- nvinfo : EIATTR_KPARAM_INFO
	.align		4
.L_46:
        /*0028*/ 	.byte	0x04, 0x17
        /*002a*/ 	.short	(.L_48 - .L_47)
.L_47:
        /*002c*/ 	.word	0x00000000
        /*0030*/ 	.short	0x0000
        /*0032*/ 	.short	0x0000
        /*0034*/ 	.byte	0x00, 0xf5, 0x21, 0x00


	//----- nvinfo : EIATTR_SPARSE_MMA_MASK
	.align		4
.L_48:
        /*0038*/ 	.byte	0x03, 0x50
        /*003a*/ 	.short	0x0000


	//----- nvinfo : EIATTR_MAXREG_COUNT
	.align		4
        /*003c*/ 	.byte	0x03, 0x1b
        /*003e*/ 	.short	0x00ff


	//----- nvinfo : EIATTR_MERCURY_ISA_VERSION
	.align		4
        /*0040*/ 	.byte	0x03, 0x5f
        /*0042*/ 	.short	0x0101


	//----- nvinfo : EIATTR_VRC_CTA_INIT_COUNT
	.align		4
        /*0044*/ 	.byte	0x02, 0x4a
	.zero		1
	.zero		1


	//----- nvinfo : EIATTR_EXIT_INSTR_OFFSETS
	.align		4
        /*0048*/ 	.byte	0x04, 0x1c
        /*004a*/ 	.short	(.L_50 - .L_49)


	//   ....[0]....
.L_49:
        /*004c*/ 	.word	0x00000080


	//   ....[1]....
        /*0050*/ 	.word	0x00000c10


	//   ....[2]....
        /*0054*/ 	.word	0x00000c50


	//   ....[3]....
        /*0058*/ 	.word	0x00000c90


	//----- nvinfo : EIATTR_CRS_STACK_SIZE
	.align		4
.L_50:
        /*005c*/ 	.byte	0x04, 0x1e
        /*005e*/ 	.short	(.L_52 - .L_51)
.L_51:
        /*0060*/ 	.word	0x00000000


	//----- nvinfo : EIATTR_CBANK_PARAM_SIZE
	.align		4
.L_52:
        /*0064*/ 	.byte	0x03, 0x19
        /*0066*/ 	.short	0x0014


	//----- nvinfo : EIATTR_PARAM_CBANK
	.align		4
        /*0068*/ 	.byte	0x04, 0x0a
        /*006a*/ 	.short	(.L_54 - .L_53)
	.align		4
.L_53:
        /*006c*/ 	.word	index@(.nv.constant0._Z12isOrthogonalPiS_i)
        /*0070*/ 	.short	0x0380
        /*0072*/ 	.short	0x0014


	//----- nvinfo : EIATTR_SW_WAR
	.align		4
.L_54:
        /*0074*/ 	.byte	0x04, 0x36
        /*0076*/ 	.short	(.L_56 - .L_55)
.L_55:
        /*0078*/ 	.word	0x00000008
.L_56:


//--------------------- .nv.info._Z10dotProductPfS_S_ --------------------------
	.section	.nv.info._Z10dotProductPfS_S_,"",@"SHT_CUDA_INFO"
	.sectionflags	@""
	.align	4


	//----- nvinfo : EIATTR_CUDA_API_VERSION
	.align		4
        /*0000*/ 	.byte	0x04, 0x37
        /*0002*/ 	.short	(.L_58 - .L_57)
.L_57:
        /*0004*/ 	.word	0x00000082


	//----- nvinfo : EIATTR_KPARAM_INFO
	.align		4
.L_58:
        /*0008*/ 	.byte	0x04, 0x17
        /*000a*/ 	.short	(.L_60 - .L_59)
.L_59:
        /*000c*/ 	.word	0x00000000
        /*0010*/ 	.short	0x0002
        /*0012*/ 	.short	0x0010
        /*0014*/ 	.byte	0x00, 0xf5, 0x21, 0x00


	//----- nvinfo : EIATTR_KPARAM_INFO
	.align		4
.L_60:
        /*0018*/ 	.byte	0x04, 0x17
        /*001a*/ 	.short	(.L_62 - .L_61)
.L_61:
        /*001c*/ 	.word	0x00000000
        /*0020*/ 	.short	0x0001
        /*0022*/ 	.short	0x0008
        /*0024*/ 	.byte	0x00, 0xf5, 0x21, 0x00


	//----- nvinfo : EIATTR_KPARAM_INFO
	.align		4
.L_62:
        /*0028*/ 	.byte	0x04, 0x17
        /*002a*/ 	.short	(.L_64 - .L_63)
.L_63:
        /*002c*/ 	.word	0x00000000
        /*0030*/ 	.short	0x0000
        /*0032*/ 	.short	0x0000
        /*0034*/ 	.byte	0x00, 0xf5, 0x21, 0x00


	//----- nvinfo : EIATTR_SPARSE_MMA_MASK
	.align		4
.L_64:
        /*0038*/ 	.byte	0x03, 0x50
        /*003a*/ 	.short	0x0000


	//----- nvinfo : EIATTR_MAXREG_COUNT
	.align		4
        /*003c*/ 	.byte	0x03, 0x1b
        /*003e*/ 	.short	0x00ff


	//----- nvinfo : EIATTR_MERCURY_ISA_VERSION
	.align		4
        /*0040*/ 	.byte	0x03, 0x5f
        /*0042*/ 	.short	0x0101


	//----- nvinfo : EIATTR_VRC_CTA_INIT_COUNT
	.align		4
        /*0044*/ 	.byte	0x02, 0x4a
	.zero		1
	.zero		1


	//----- nvinfo : EIATTR_EXIT_INSTR_OFFSETS
	.align		4
        /*0048*/ 	.byte	0x04, 0x1c
        /*004a*/ 	.short	(.L_66 - .L_65)


	//   ....[0]....
.L_65:
        /*004c*/ 	.word	0x00000570


	//----- nvinfo : EIATTR_CRS_STACK_SIZE
	.align		4
.L_66:
        /*0050*/ 	.byte	0x04, 0x1e
        /*0052*/ 	.short	(.L_68 - .L_67)
.L_67:
        /*0054*/ 	.word	0x00000000


	//----- nvinfo : EIATTR_CBANK_PARAM_SIZE
	.align		4
.L_68:
        /*0058*/ 	.byte	0x03, 0x19
        /*005a*/ 	.short	0x0018


	//----- nvinfo : EIATTR_PARAM_CBANK
	.align		4
        /*005c*/ 	.byte	0x04, 0x0a
        /*005e*/ 	.short	(.L_70 - .L_69)
	.align		4
.L_69:
        /*0060*/ 	.word	index@(.nv.constant0._Z10dotProductPfS_S_)
        /*0064*/ 	.short	0x0380
        /*0066*/ 	.short	0x0018


	//----- nvinfo : EIATTR_SW_WAR
	.align		4
.L_70:
        /*0068*/ 	.byte	0x04, 0x36
        /*006a*/ 	.short	(.L_72 - .L_71)
.L_71:
        /*006c*/ 	.word	0x00000008
.L_72:


//--------------------- .nv.info._Z7expMassPfi    --------------------------
	.section	.nv.info._Z7expMassPfi,"",@"SHT_CUDA_INFO"
	.sectionflags	@""
	.align	4


	//----- nvinfo : EIATTR_CUDA_API_VERSION
	.align		4
        /*0000*/ 	.byte	0x04, 0x37
        /*0002*/ 	.short	(.L_74 - .L_73)
.L_73:
        /*0004*/ 	.word	0x00000082


	//----- nvinfo : EIATTR_KPARAM_INFO
	.align		4
.L_74:
        /*0008*/ 	.byte	0x04, 0x17
        /*000a*/ 	.short	(.L_76 - .L_75)
.L_75:
        /*000c*/ 	.word	0x00000000
        /*0010*/ 	.short	0x0001
        /*0012*/ 	.short	0x0008
        /*0014*/ 	.byte	0x00, 0xf0, 0x11, 0x00


	//----- nvinfo : EIATTR_KPARAM_INFO
	.align		4
.L_76:
        /*0018*/ 	.byte	0x04, 0x17
        /*001a*/ 	.short	(.L_78 - .L_77)
.L_77:
        /*001c*/ 	.word	0x00000000
        /*0020*/ 	.short	0x0000
        /*0022*/ 	.short	0x0000
        /*0024*/ 	.byte	0x00, 0xf5, 0x21, 0x00


	//----- nvinfo : EIATTR_SPARSE_MMA_MASK
	.align		4
.L_78:
        /*0028*/ 	.byte	0x03, 0x50
        /*002a*/ 	.short	0x0000


	//----- nvinfo : EIATTR_MAXREG_COUNT
	.align		4
        /*002c*/ 	.byte	0x03, 0x1b
        /*002e*/ 	.short	0x00ff


	//----- nvinfo : EIATTR_MERCURY_ISA_VERSION
	.align		4
        /*0030*/ 	.byte	0x03, 0x5f
        /*0032*/ 	.short	0x0101


	//----- nvinfo : EIATTR_VRC_CTA_INIT_COUNT
	.align		4
        /*0034*/ 	.byte	0x02, 0x4a
	.zero		1
	.zero		1


	//----- nvinfo : EIATTR_EXIT_INSTR_OFFSETS
	.align		4
        /*0038*/ 	.byte	0x04, 0x1c
        /*003a*/ 	.short	(.L_80 - .L_79)


	//   ....[0]....
.L_79:
        /*003c*/ 	.word	0x00000090


	//   ....[1]....
        /*0040*/ 	.word	0x00000380


	//----- nvinfo : EIATTR_CRS_STACK_SIZE
	.align		4
.L_80:
        /*0044*/ 	.byte	0x04, 0x1e
        /*0046*/ 	.short	(.L_82 - .L_81)
.L_81:
        /*0048*/ 	.word	0x00000000


	//----- nvinfo : EIATTR_CBANK_PARAM_SIZE
	.align		4
.L_82:
        /*004c*/ 	.byte	0x03, 0x19
        /*004e*/ 	.short	0x000c


	//----- nvinfo : EIATTR_PARAM_CBANK
	.align		4
        /*0050*/ 	.byte	0x04, 0x0a
        /*0052*/ 	.short	(.L_84 - .L_83)
	.align		4
.L_83:
        /*0054*/ 	.word	index@(.nv.constant0._Z7expMassPfi)
        /*0058*/ 	.short	0x0380
        /*005a*/ 	.short	0x000c


	//----- nvinfo : EIATTR_SW_WAR
	.align		4
.L_84:
        /*005c*/ 	.byte	0x04, 0x36
        /*005e*/ 	.short	(.L_86 - .L_85)
.L_85:
        /*0060*/ 	.word	0x00000008
.L_86:


//--------------------- .nv.info._Z12setup_kernelP17curandStateXORWOWm --------------------------
	.section	.nv.info._Z12setup_kernelP17curandStateXORWOWm,"",@"SHT_CUDA_INFO"
	.sectionflags	@""
	.align	4


	//----- nvinfo : EIATTR_CUDA_API_VERSION
	.align		4
        /*0000*/ 	.byte	0x04, 0x37
        /*0002*/ 	.short	(.L_88 - .L_87)
.L_87:
        /*0004*/ 	.word	0x00000082


	//----- nvinfo : EIATTR_KPARAM_INFO
	.align		4
.L_88:
        /*0008*/ 	.byte	0x04, 0x17
        /*000a*/ 	.short	(.L_90 - .L_89)
.L_89:
        /*000c*/ 	.word	0x00000000
        /*0010*/ 	.short	0x0001
        /*0012*/ 	.short	0x0008
        /*0014*/ 	.byte	0x00, 0xf0, 0x21, 0x00


	//----- nvinfo : EIATTR_KPARAM_INFO
	.align		4
.L_90:
        /*0018*/ 	.byte	0x04, 0x17
        /*001a*/ 	.short	(.L_92 - .L_91)
.L_91:
        /*001c*/ 	.word	0x00000000
        /*0020*/ 	.short	0x0000
        /*0022*/ 	.short	0x0000
        /*0024*/ 	.byte	0x00, 0xf5, 0x21, 0x00


	//----- nvinfo : EIATTR_SPARSE_MMA_MASK
	.align		4
.L_92:
        /*0028*/ 	.byte	0x03, 0x50
        /*002a*/ 	.short	0x0000


	//----- nvinfo : EIATTR_MAXREG_COUNT
	.align		4
        /*002c*/ 	.byte	0x03, 0x1b
        /*002e*/ 	.short	0x00ff


	//----- nvinfo : EIATTR_MERCURY_ISA_VERSION
	.align		4
        /*0030*/ 	.byte	0x03, 0x5f
        /*0032*/ 	.short	0x0101


	//----- nvinfo : EIATTR_VRC_CTA_INIT_COUNT
	.align		4
        /*0034*/ 	.byte	0x02, 0x4a
	.zero		1
	.zero		1


	//----- nvinfo : EIATTR_EXIT_INSTR_OFFSETS
	.align		4
        /*0038*/ 	.byte	0x04, 0x1c
        /*003a*/ 	.short	(.L_94 - .L_93)


	//   ....[0]....
.L_93:
        /*003c*/ 	.word	0x00000ed0


	//----- nvinfo : EIATTR_CRS_STACK_SIZE
	.align		4
.L_94:
        /*0040*/ 	.byte	0x04, 0x1e
        /*0042*/ 	.short	(.L_96 - .L_95)
.L_95:
        /*0044*/ 	.word	0x00000000


	//----- nvinfo : EIATTR_CBANK_PARAM_SIZE
	.align		4
.L_96:
        /*0048*/ 	.byte	0x03, 0x19
        /*004a*/ 	.short	0x0010


	//----- nvinfo : EIATTR_PARAM_CBANK
	.align		4
        /*004c*/ 	.byte	0x04, 0x0a
        /*004e*/ 	.short	(.L_98 - .L_97)
	.align		4
.L_97:
        /*0050*/ 	.word	index@(.nv.constant0._Z12setup_kernelP17curandStateXORWOWm)
        /*0054*/ 	.short	0x0380
        /*0056*/ 	.short	0x0010


	//----- nvinfo : EIATTR_SW_WAR
	.align		4
.L_98:
        /*0058*/ 	.byte	0x04, 0x36
        /*005a*/ 	.short	(.L_100 - .L_99)
.L_99:
        /*005c*/ 	.word	0x00000008
.L_100:


//--------------------- .nv.info._Z12monteCarloPiPjP17curandStateXORWOW --------------------------
	.section	.nv.info._Z12monteCarloPiPjP17curandStateXORWOW,"",@"SHT_CUDA_INFO"
	.sectionflags	@""
	.align	4


	//----- nvinfo : EIATTR_CUDA_API_VERSION
	.align		4
        /*0000*/ 	.byte	0x04, 0x37
        /*0002*/ 	.short	(.L_102 - .L_101)
.L_101:
        /*0004*/ 	.word	0x00000082


	//----- nvinfo : EIATTR_KPARAM_INFO
	.align		4
.L_102:
        /*0008*/ 	.byte	0x04, 0x17
        /*000a*/ 	.short	(.L_104 - .L_103)
.L_103:
        /*000c*/ 	.word	0x00000000
        /*0010*/ 	.short	0x0001
        /*0012*/ 	.short	0x0008
        /*0014*/ 	.byte	0x00, 0xf5, 0x21, 0x00


	//----- nvinfo : EIATTR_KPARAM_INFO
	.align		4
.L_104:
        /*0018*/ 	.byte	0x04, 0x17
        /*001a*/ 	.short	(.L_106 - .L_105)
.L_105:
        /*001c*/ 	.word	0x00000000
        /*0020*/ 	.short	0x0000
        /*0022*/ 	.short	0x0000
        /*0024*/ 	.byte	0x00, 0xf5, 0x21, 0x00


	//----- nvinfo : EIATTR_SPARSE_MMA_MASK
	.align		4
.L_106:
        /*0028*/ 	.byte	0x03, 0x50
        /*002a*/ 	.short	0x0000


	//----- nvinfo : EIATTR_MAXREG_COUNT
	.align		4
        /*002c*/ 	.byte	0x03, 0x1b
        /*002e*/ 	.short	0x00ff


	//----- nvinfo : EIATTR_MERCURY_ISA_VERSION
	.align		4
        /*0030*/ 	.byte	0x03, 0x5f
        /*0032*/ 	.short	0x0101


	//----- nvinfo : EIATTR_INT_WARP_WIDE_INSTR_OFFSETS
	.align		4
        /*0034*/ 	.byte	0x04, 0x31
        /*0036*/ 	.short	(.L_108 - .L_107)


	//   ....[0]....
.L_107:
        /*0038*/ 	.word	0x000008a0


	//   ....[1]....
        /*003c*/ 	.word	0x000008c0


	//----- nvinfo : EIATTR_VRC_CTA_INIT_COUNT
	.align		4
.L_108:
        /*0040*/ 	.byte	0x02, 0x4a
	.zero		1
	.zero		1


	//----- nvinfo : EIATTR_EXIT_INSTR_OFFSETS
	.align		4
        /*0044*/ 	.byte	0x04, 0x1c
        /*0046*/ 	.short	(.L_110 - .L_109)


	//   ....[0]....
.L_109:
        /*0048*/ 	.word	0x00000910


	//----- nvinfo : EIATTR_CBANK_PARAM_SIZE
	.align		4
.L_110:
        /*004c*/ 	.byte	0x03, 0x19
        /*004e*/ 	.short	0x0010


	//----- nvinfo : EIATTR_PARAM_CBANK
	.align		4
        /*0050*/ 	.byte	0x04, 0x0a
        /*0052*/ 	.short	(.L_112 - .L_111)
	.align		4
.L_111:
        /*0054*/ 	.word	index@(.nv.constant0._Z12monteCarloPiPjP17curandStateXORWOW)
        /*0058*/ 	.short	0x0380
        /*005a*/ 	.short	0x0010


	//----- nvinfo : EIATTR_SW_WAR
	.align		4
.L_112:
        /*005c*/ 	.byte	0x04, 0x36
        /*005e*/ 	.short	(.L_114 - .L_113)
.L_113:
        /*0060*/ 	.word	0x00000008
.L_114:


//--------------------- .nv.callgraph             --------------------------
	.section	.nv.callgraph,"",@"SHT_CUDA_CALLGRAPH"
	.align	4
	.sectionentsize	8
	.align		4
        /*0000*/ 	.word	0x00000000
	.align		4
        /*0004*/ 	.word	0xffffffff
	.align		4
        /*0008*/ 	.word	0x00000000
	.align		4
        /*000c*/ 	.word	0xfffffffe
	.align		4
        /*0010*/ 	.word	0x00000000
	.align		4
        /*0014*/ 	.word	0xfffffffd
	.align		4
        /*0018*/ 	.word	0x00000000
	.align		4
        /*001c*/ 	.word	0xfffffffc


//--------------------- .nv.constant4             --------------------------
	.section	.nv.constant4,"a",@progbits
	.align	8
	.align		8
.nv.constant4:
        /*0000*/ 	.dword	precalc_xorwow_matrix
	.align		8
        /*0008*/ 	.dword	precalc_xorwow_offset_matrix
	.align		8
        /*0010*/ 	.dword	mrg32k3aM1
	.align		8
        /*0018*/ 	.dword	mrg32k3aM2
	.align		8
        /*0020*/ 	.dword	mrg32k3aM1SubSeq
	.align		8
        /*0028*/ 	.dword	mrg32k3aM2SubSeq
	.align		8
        /*0030*/ 	.dword	mrg32k3aM1Seq
	.align		8
        /*0038*/ 	.dword	mrg32k3aM2Seq


//--------------------- .nv.constant3             --------------------------
	.section	.nv.constant3,"a",@progbits
	.align	8
.nv.constant3:
	.type		__cr_lgamma_table,@object
	.size		__cr_lgamma_table,(.L_8 - __cr_lgamma_table)
__cr_lgamma_table:
        /*0000*/ 	.byte	0x00, 0x00, 0x00, 0x00, 0x00, 0x00, 0x00, 0x00, 0x00, 0x00, 0x00, 0x00, 0x00, 0x00, 0x00, 0x00
        /*0010*/ 	.byte	0xef, 0x39, 0xfa, 0xfe, 0x42, 0x2e, 0xe6, 0x3f, 0x02, 0x20, 0x2a, 0xfa, 0x0b, 0xab, 0xfc, 0x3f
        /*0020*/ 	.byte	0xf9, 0x2c, 0x92, 0x7c, 0xa7, 0x6c, 0x09, 0x40, 0xc9, 0x79, 0x44, 0x3c, 0x64, 0x26, 0x13, 0x40
        /*0030*/ 	.byte	0xca, 0x01, 0xcf, 0x3a, 0x27, 0x51, 0x1a, 0x40, 0x30, 0xcc, 0x2d, 0xf3, 0xe1, 0x0c, 0x21, 0x40
        /*0040*/ 	.byte	0x0d, 0xb7, 0xfc, 0x82, 0x8e, 0x35, 0x25, 0x40
.L_8:


//--------------------- .text._Z12isOrthogonalPiS_i --------------------------
	.section	.text._Z12isOrthogonalPiS_i,"ax",@progbits
	.align	128
        .global         _Z12isOrthogonalPiS_i
        .type           _Z12isOrthogonalPiS_i,@function
        .size           _Z12isOrthogonalPiS_i,(.L_x_36 - _Z12isOrthogonalPiS_i)
        .other          _Z12isOrthogonalPiS_i,@"STO_CUDA_ENTRY STV_DEFAULT"
_Z12isOrthogonalPiS_i:
.text._Z12isOrthogonalPiS_i:
[----:B------:R-:W-:Y:S01]  /*0000*/  LDC R1, c[0x0][0x37c] ;  /* 0x0000df00ff017b82 */ /* 0x000fe20000000800 */
[----:B------:R-:W0:Y:S07]  /*0010*/  S2R R3, SR_TID.X ;  /* 0x0000000000037919 */ /* 0x000e2e0000002100 */
[----:B------:R-:W0:Y:S08]  /*0020*/  S2UR UR4, SR_CTAID.X ;  /* 0x00000000000479c3 */ /* 0x000e300000002500 */
[----:B------:R-:W0:Y:S08]  /*0030*/  LDC R0, c[0x0][0x360] ;  /* 0x0000d800ff007b82 */ /* 0x000e300000000800 */
[----:B------:R-:W1:Y:S01]  /*0040*/  LDC R7, c[0x0][0x390] ;  /* 0x0000e400ff077b82 */ /* 0x000e620000000800 */
[----:B0-----:R-:W-:Y:S01]  /*0050*/  IMAD R0, R0, UR4, R3 ;  /* 0x0000000400007c24 */ /* 0x001fe2000f8e0203 */
[----:B-1----:R-:W-:-:S04]  /*0060*/  ISETP.GE.AND P0, PT, R7, 0x1, PT ;  /* 0x000000010700780c */ /* 0x002fc80003f06270 */
[----:B------:R-:W-:-:S13]  /*0070*/  ISETP.GE.OR P0, PT, R0, R7, !P0 ;  /* 0x000000070000720c */ /* 0x000fda0004706670 */
[----:B------:R-:W-:Y:S05]  /*0080*/  @P0 EXIT ;  /* 0x000000000000094d */ /* 0x000fea0003800000 */
[----:B------:R-:W0:Y:S01]  /*0090*/  LDCU.64 UR4, c[0x0][0x380] ;  /* 0x00007000ff0477ac */ /* 0x000e220008000a00 */
[C---:B------:R-:W-:Y:S01]  /*00a0*/  LOP3.LUT R2, R7.reuse, 0xf, RZ, 0xc0, !PT ;  /* 0x0000000f07027812 */ /* 0x040fe200078ec0ff */
[----:B------:R-:W-:Y:S01]  /*00b0*/  BSSY.RECONVERGENT B0, `(.L_x_0) ;  /* 0x00000bb000007945 */ /* 0x000fe20003800200 */
[----:B------:R-:W-:Y:S01]  /*00c0*/  LOP3.LUT R3, R7, 0x7, RZ, 0xc0, !PT ;  /* 0x0000000707037812 */ /* 0x000fe200078ec0ff */
[----:B------:R-:W1:Y:S01]  /*00d0*/  LDCU.64 UR6, c[0x0][0x358] ;  /* 0x00006b00ff0677ac */ /* 0x000e620008000a00 */
[----:B------:R-:W-:Y:S02]  /*00e0*/  IADD3 R4, PT, PT, R2, -0x1, RZ ;  /* 0xffffffff02047810 */ /* 0x000fe40007ffe0ff */
[----:B------:R-:W-:Y:S02]  /*00f0*/  IADD3 R5, PT, PT, R3, -0x1, RZ ;  /* 0xffffffff03057810 */ /* 0x000fe40007ffe0ff */
[----:B------:R-:W-:Y:S02]  /*0100*/  ISETP.GE.U32.AND P1, PT, R4, 0x7, PT ;  /* 0x000000070400780c */ /* 0x000fe40003f26070 */
[----:B------:R-:W-:-:S02]  /*0110*/  LOP3.LUT R4, R7, 0x7ffffff0, RZ, 0xc0, !PT ;  /* 0x7ffffff007047812 */ /* 0x000fc400078ec0ff */
[----:B------:R-:W-:Y:S01]  /*0120*/  ISETP.GE.U32.AND P2, PT, R5, 0x3, PT ;  /* 0x000000030500780c */ /* 0x000fe20003f46070 */
[----:B------:R-:W-:Y:S01]  /*0130*/  IMAD R5, R0, R7, RZ ;  /* 0x0000000700057224 */ /* 0x000fe200078e02ff */
[----:B------:R-:W-:Y:S01]  /*0140*/  LOP3.LUT R6, R7, 0x3, RZ, 0xc0, !PT ;  /* 0x0000000307067812 */ /* 0x000fe200078ec0ff */
[----:B------:R-:W-:Y:S01]  /*0150*/  IMAD.MOV.U32 R7, RZ, RZ, RZ ;  /* 0x000000ffff077224 */ /* 0x000fe200078e00ff */
[----:B------:R-:W-:Y:S01]  /*0160*/  IADD3 R8, PT, PT, -R4, RZ, RZ ;  /* 0x000000ff04087210 */ /* 0x000fe20007ffe1ff */
[----:B0-----:R-:W-:-:S04]  /*0170*/  UIADD3 UR4, UP0, UPT, UR4, 0x20, URZ ;  /* 0x0000002004047890 */ /* 0x001fc8000ff1e0ff */
[----:B------:R-:W-:Y:S02]  /*0180*/  UIADD3.X UR5, UPT, UPT, URZ, UR5, URZ, UP0, !UPT ;  /* 0x00000005ff057290 */ /* 0x000fe400087fe4ff */
[----:B------:R-:W-:-:S04]  /*0190*/  MOV R14, UR4 ;  /* 0x00000004000e7c02 */ /* 0x000fc80008000f00 */
[----:B-1----:R-:W-:-:S07]  /*01a0*/  IMAD.U32 R15, RZ, RZ, UR5 ;  /* 0x00000005ff0f7e24 */ /* 0x002fce000f8e00ff */
.L_x_8:
[----:B------:R-:W0:Y:S01]  /*01b0*/  LDC R10, c[0x0][0x390] ;  /* 0x0000e400ff0a7b82 */ /* 0x000e220000000800 */
[----:B------:R-:W-:Y:S01]  /*01c0*/  HFMA2 R12, -RZ, RZ, 0, 0 ;  /* 0x00000000ff0c7431 */ /* 0x000fe200000001ff */
[----:B------:R-:W-:Y:S02]  /*01d0*/  MOV R11, RZ ;  /* 0x000000ff000b7202 */ /* 0x000fe40000000f00 */
[----:B0-----:R-:W-:Y:S01]  /*01e0*/  ISETP.GE.U32.AND P0, PT, R10, 0x10, PT ;  /* 0x000000100a00780c */ /* 0x001fe20003f06070 */
[----:B------:R-:W-:-:S12]  /*01f0*/  IMAD R9, R7, R10, RZ ;  /* 0x0000000a07097224 */ /* 0x000fd800078e02ff */
[----:B------:R-:W-:Y:S05]  /*0200*/  @!P0 BRA `(.L_x_1) ;  /* 0x0000000400008947 */ /* 0x000fea0003800000 */
[----:B------:R-:W-:Y:S01]  /*0210*/  IMAD.WIDE.U32 R12, R9, 0x4, R14 ;  /* 0x00000004090c7825 */ /* 0x000fe200078e000e */
[----:B------:R-:W-:-:S03]  /*0220*/  MOV R18, R8 ;  /* 0x0000000800127202 */ /* 0x000fc60000000f00 */
[----:B------:R-:W-:Y:S01]  /*0230*/  IMAD.MOV.U32 R11, RZ, RZ, RZ ;  /* 0x000000ffff0b7224 */ /* 0x000fe200078e00ff */
[----:B------:R-:W-:Y:S01]  /*0240*/  MOV R20, R12 ;  /* 0x0000000c00147202 */ /* 0x000fe20000000f00 */
[----:B------:R-:W-:Y:S01]  /*0250*/  IMAD.MOV.U32 R19, RZ, RZ, R5 ;  /* 0x000000ffff137224 */ /* 0x000fe200078e0005 */
[----:B------:R-:W-:-:S07]  /*0260*/  MOV R21, R13 ;  /* 0x0000000d00157202 */ /* 0x000fce0000000f00 */
.L_x_2:
[----:B------:R-:W-:Y:S01]  /*0270*/  IMAD.WIDE R12, R19, 0x4, R14 ;  /* 0x00000004130c7825 */ /* 0x000fe200078e020e */
[----:B------:R-:W-:-:S03]  /*0280*/  MOV R16, R20 ;  /* 0x0000001400107202 */ /* 0x000fc60000000f00 */
[----:B------:R-:W-:Y:S01]  /*0290*/  IMAD.MOV.U32 R17, RZ, RZ, R21 ;  /* 0x000000ffff117224 */ /* 0x000fe200078e0015 */
[----:B------:R-:W2:Y:S04]  /*02a0*/  LDG.E R22, desc[UR6][R12.64+-0x20] ;  /* 0xffffe0060c167981 */ /* 0x000ea8000c1e1900 */
[----:B------:R-:W2:Y:S04]  /*02b0*/  LDG.E R23, desc[UR6][R16.64+-0x20] ;  /* 0xffffe00610177981 */ /* 0x000ea8000c1e1900 */
[----:B------:R-:W3:Y:S04]  /*02c0*/  LDG.E R25, desc[UR6][R16.64+-0x1c] ;  /* 0xffffe40610197981 */ /* 0x000ee8000c1e1900 */
[----:B------:R-:W3:Y:S04]  /*02d0*/  LDG.E R24, desc[UR6][R12.64+-0x1c] ;  /* 0xffffe4060c187981 */ /* 0x000ee8000c1e1900 */
[----:B------:R-:W4:Y:S04]  /*02e0*/  LDG.E R20, desc[UR6][R16.64+-0x18] ;  /* 0xffffe80610147981 */ /* 0x000f28000c1e1900 */
[----:B------:R-:W4:Y:S04]  /*02f0*/  LDG.E R21, desc[UR6][R12.64+-0x18] ;  /* 0xffffe8060c157981 */ /* 0x000f28000c1e1900 */
[----:B------:R-:W5:Y:S01]  /*0300*/  LDG.E R26, desc[UR6][R12.64+0xc] ;  /* 0x00000c060c1a7981 */ /* 0x000f62000c1e1900 */
[----:B--2---:R-:W-:-:S03]  /*0310*/  IMAD R23, R22, R23, R11 ;  /* 0x0000001716177224 */ /* 0x004fc600078e020b */
[----:B------:R-:W2:Y:S04]  /*0320*/  LDG.E R11, desc[UR6][R16.64+-0x14] ;  /* 0xffffec06100b7981 */ /* 0x000ea8000c1e1900 */
[----:B------:R-:W2:Y:S01]  /*0330*/  LDG.E R22, desc[UR6][R12.64+-0x14] ;  /* 0xffffec060c167981 */ /* 0x000ea2000c1e1900 */
[----:B---3--:R-:W-:-:S03]  /*0340*/  IMAD R25, R24, R25, R23 ;  /* 0x0000001918197224 */ /* 0x008fc600078e0217 */
[----:B------:R-:W3:Y:S04]  /*0350*/  LDG.E R24, desc[UR6][R16.64+-0x10] ;  /* 0xfffff00610187981 */ /* 0x000ee8000c1e1900 */
[----:B------:R-:W3:Y:S01]  /*0360*/  LDG.E R23, desc[UR6][R12.64+-0x10] ;  /* 0xfffff0060c177981 */ /* 0x000ee2000c1e1900 */
[----:B----4-:R-:W-:-:S03]  /*0370*/  IMAD R25, R21, R20, R25 ;  /* 0x0000001415197224 */ /* 0x010fc600078e0219 */
[----:B------:R-:W4:Y:S04]  /*0380*/  LDG.E R20, desc[UR6][R16.64+-0xc] ;  /* 0xfffff40610147981 */ /* 0x000f28000c1e1900 */
[----:B------:R-:W4:Y:S01]  /*0390*/  LDG.E R21, desc[UR6][R12.64+-0xc] ;  /* 0xfffff4060c157981 */ /* 0x000f22000c1e1900 */
        /* <DEDUP_REMOVED lines=16> */
[----:B------:R-:W5:Y:S04]  /*04a0*/  LDG.E R21, desc[UR6][R16.64+0xc] ;  /* 0x00000c0610157981 */ /* 0x000f68000c1e1900 */
[----:B------:R-:W4:Y:S01]  /*04b0*/  LDG.E R25, desc[UR6][R12.64+0x1c] ;  /* 0x00001c060c197981 */ /* 0x000f22000c1e1900 */
[----:B--2---:R-:W-:-:S03]  /*04c0*/  IMAD R22, R22, R11, R20 ;  /* 0x0000000b16167224 */ /* 0x004fc600078e0214 */
[----:B------:R-:W2:Y:S04]  /*04d0*/  LDG.E R20, desc[UR6][R16.64+0x10] ;  /* 0x0000100610147981 */ /* 0x000ea8000c1e1900 */
[----:B------:R-:W2:Y:S01]  /*04e0*/  LDG.E R11, desc[UR6][R12.64+0x10] ;  /* 0x000010060c0b7981 */ /* 0x000ea2000c1e1900 */
[----:B---3--:R-:W-:-:S03]  /*04f0*/  IMAD R24, R23, R24, R22 ;  /* 0x0000001817187224 */ /* 0x008fc600078e0216 */
[----:B------:R-:W3:Y:S04]  /*0500*/  LDG.E R23, desc[UR6][R16.64+0x14] ;  /* 0x0000140610177981 */ /* 0x000ee8000c1e1900 */
[----:B------:R-:W3:Y:S01]  /*0510*/  LDG.E R22, desc[UR6][R12.64+0x14] ;  /* 0x000014060c167981 */ /* 0x000ee2000c1e1900 */
[----:B-----5:R-:W-:-:S03]  /*0520*/  IMAD R27, R26, R21, R24 ;  /* 0x000000151a1b7224 */ /* 0x020fc600078e0218 */
[----:B------:R-:W5:Y:S04]  /*0530*/  LDG.E R21, desc[UR6][R16.64+0x18] ;  /* 0x0000180610157981 */ /* 0x000f68000c1e1900 */
[----:B------:R-:W5:Y:S04]  /*0540*/  LDG.E R24, desc[UR6][R12.64+0x18] ;  /* 0x000018060c187981 */ /* 0x000f68000c1e1900 */
[----:B------:R-:W4:Y:S01]  /*0550*/  LDG.E R26, desc[UR6][R16.64+0x1c] ;  /* 0x00001c06101a7981 */ /* 0x000f22000c1e1900 */
[----:B------:R-:W-:-:S04]  /*0560*/  IADD3 R18, PT, PT, R18, 0x10, RZ ;  /* 0x0000001012127810 */ /* 0x000fc80007ffe0ff */
[----:B------:R-:W-:Y:S01]  /*0570*/  ISETP.NE.AND P0, PT, R18, RZ, PT ;  /* 0x000000ff1200720c */ /* 0x000fe20003f05270 */
[----:B------:R-:W-:Y:S02]  /*0580*/  VIADD R19, R19, 0x10 ;  /* 0x0000001013137836 */ /* 0x000fe40000000000 */
[----:B--2---:R-:W-:Y:S01]  /*0590*/  IMAD R11, R11, R20, R27 ;  /* 0x000000140b0b7224 */ /* 0x004fe200078e021b */
[----:B------:R-:W-:-:S03]  /*05a0*/  IADD3 R20, P3, PT, R16, 0x40, RZ ;  /* 0x0000004010147810 */ /* 0x000fc60007f7e0ff */
[----:B---3--:R-:W-:-:S04]  /*05b0*/  IMAD R11, R22, R23, R11 ;  /* 0x00000017160b7224 */ /* 0x008fc800078e020b */
[----:B-----5:R-:W-:Y:S01]  /*05c0*/  IMAD R11, R24, R21, R11 ;  /* 0x00000015180b7224 */ /* 0x020fe200078e020b */
[----:B------:R-:W-:-:S03]  /*05d0*/  IADD3.X R21, PT, PT, RZ, R17, RZ, P3, !PT ;  /* 0x00000011ff157210 */ /* 0x000fc60001ffe4ff */
[----:B----4-:R-:W-:Y:S01]  /*05e0*/  IMAD R11, R25, R26, R11 ;  /* 0x0000001a190b7224 */ /* 0x010fe200078e020b */
[----:B------:R-:W-:Y:S06]  /*05f0*/  @P0 BRA `(.L_x_2) ;  /* 0xfffffffc001c0947 */ /* 0x000fec000383ffff */
[----:B------:R-:W-:-:S07]  /*0600*/  MOV R12, R4 ;  /* 0x00000004000c7202 */ /* 0x000fce0000000f00 */
.L_x_1:
[----:B------:R-:W-:-:S13]  /*0610*/  ISETP.NE.AND P0, PT, R2, RZ, PT ;  /* 0x000000ff0200720c */ /* 0x000fda0003f05270 */
[----:B------:R-:W-:Y:S05]  /*0620*/  @!P0 BRA `(.L_x_3) ;  /* 0x0000000400588947 */ /* 0x000fea0003800000 */
[----:B------:R-:W-:Y:S01]  /*0630*/  ISETP.NE.AND P0, PT, R3, RZ, PT ;  /* 0x000000ff0300720c */ /* 0x000fe20003f05270 */
[----:B------:R-:W-:-:S12]  /*0640*/  @!P1 BRA `(.L_x_4) ;  /* 0x00000000008c9947 */ /* 0x000fd80003800000 */
[----:B------:R-:W0:Y:S01]  /*0650*/  LDC.64 R16, c[0x0][0x380] ;  /* 0x0000e000ff107b82 */ /* 0x000e220000000a00 */
[----:B------:R-:W1:Y:S01]  /*0660*/  LDCU.64 UR4, c[0x0][0x380] ;  /* 0x00007000ff0477ac */ /* 0x000e620008000a00 */
[-C--:B------:R-:W-:Y:S01]  /*0670*/  IADD3 R21, PT, PT, R9, R12.reuse, RZ ;  /* 0x0000000c09157210 */ /* 0x080fe20007ffe0ff */
[----:B------:R-:W-:Y:S01]  /*0680*/  IMAD.IADD R13, R5, 0x1, R12 ;  /* 0x00000001050d7824 */ /* 0x000fe200078e020c */
[----:B------:R-:W-:-:S04]  /*0690*/  IADD3 R19, P3, PT, R9, R12, RZ ;  /* 0x0000000c09137210 */ /* 0x000fc80007f7e0ff */
[----:B------:R-:W-:Y:S02]  /*06a0*/  IADD3.X R22, PT, PT, RZ, RZ, RZ, P3, !PT ;  /* 0x000000ffff167210 */ /* 0x000fe40001ffe4ff */
[----:B-1----:R-:W-:-:S04]  /*06b0*/  LEA R18, P3, R19, UR4, 0x2 ;  /* 0x0000000413127c11 */ /* 0x002fc8000f8610ff */
[----:B------:R-:W-:Y:S01]  /*06c0*/  LEA.HI.X R19, R19, UR5, R22, 0x2, P3 ;  /* 0x0000000513137c11 */ /* 0x000fe200098f1416 */
[----:B0-----:R-:W-:-:S04]  /*06d0*/  IMAD.WIDE.U32 R20, R21, 0x4, R16 ;  /* 0x0000000415147825 */ /* 0x001fc800078e0010 */
[----:B------:R-:W-:Y:S01]  /*06e0*/  IMAD.WIDE R16, R13, 0x4, R16 ;  /* 0x000000040d107825 */ /* 0x000fe200078e0210 */
[----:B------:R-:W2:Y:S04]  /*06f0*/  LDG.E R25, desc[UR6][R18.64+0x4] ;  /* 0x0000040612197981 */ /* 0x000ea8000c1e1900 */
[----:B------:R-:W3:Y:S04]  /*0700*/  LDG.E R20, desc[UR6][R20.64] ;  /* 0x0000000614147981 */ /* 0x000ee8000c1e1900 */
[----:B------:R-:W3:Y:S04]  /*0710*/  LDG.E R22, desc[UR6][R16.64] ;  /* 0x0000000610167981 */ /* 0x000ee8000c1e1900 */
[----:B------:R-:W2:Y:S04]  /*0720*/  LDG.E R26, desc[UR6][R16.64+0x4] ;  /* 0x00000406101a7981 */ /* 0x000ea8000c1e1900 */
[----:B------:R-:W4:Y:S04]  /*0730*/  LDG.E R24, desc[UR6][R16.64+0x8] ;  /* 0x0000080610187981 */ /* 0x000f28000c1e1900 */
[----:B------:R-:W4:Y:S04]  /*0740*/  LDG.E R13, desc[UR6][R18.64+0x8] ;  /* 0x00000806120d7981 */ /* 0x000f28000c1e1900 */
[----:B------:R-:W5:Y:S04]  /*0750*/  LDG.E R27, desc[UR6][R16.64+0x18] ;  /* 0x00001806101b7981 */ /* 0x000f68000c1e1900 */
[----:B------:R-:W5:Y:S04]  /*0760*/  LDG.E R21, desc[UR6][R18.64+0x1c] ;  /* 0x00001c0612157981 */ /* 0x000f68000c1e1900 */
[----:B------:R-:W5:Y:S01]  /*0770*/  LDG.E R28, desc[UR6][R16.64+0x1c] ;  /* 0x00001c06101c7981 */ /* 0x000f62000c1e1900 */
[----:B---3--:R-:W-:-:S03]  /*0780*/  IMAD R23, R22, R20, R11 ;  /* 0x0000001416177224 */ /* 0x008fc600078e020b */
[----:B------:R-:W3:Y:S01]  /*0790*/  LDG.E R11, desc[UR6][R16.64+0xc] ;  /* 0x00000c06100b7981 */ /* 0x000ee2000c1e1900 */
[----:B--2---:R-:W-:-:S03]  /*07a0*/  IMAD R25, R26, R25, R23 ;  /* 0x000000191a197224 */ /* 0x004fc600078e0217 */
[----:B------:R-:W3:Y:S04]  /*07b0*/  LDG.E R22, desc[UR6][R18.64+0xc] ;  /* 0x00000c0612167981 */ /* 0x000ee8000c1e1900 */
[----:B------:R-:W2:Y:S04]  /*07c0*/  LDG.E R23, desc[UR6][R16.64+0x10] ;  /* 0x0000100610177981 */ /* 0x000ea8000c1e1900 */
[----:B------:R-:W2:Y:S01]  /*07d0*/  LDG.E R20, desc[UR6][R18.64+0x10] ;  /* 0x0000100612147981 */ /* 0x000ea2000c1e1900 */
[----:B----4-:R-:W-:-:S03]  /*07e0*/  IMAD R26, R24, R13, R25 ;  /* 0x0000000d181a7224 */ /* 0x010fc600078e0219 */
[----:B------:R-:W4:Y:S04]  /*07f0*/  LDG.E R24, desc[UR6][R16.64+0x14] ;  /* 0x0000140610187981 */ /* 0x000f28000c1e1900 */
[----:B------:R-:W4:Y:S04]  /*0800*/  LDG.E R25, desc[UR6][R18.64+0x14] ;  /* 0x0000140612197981 */ /* 0x000f28000c1e1900 */
[----:B------:R-:W5:Y:S01]  /*0810*/  LDG.E R13, desc[UR6][R18.64+0x18] ;  /* 0x00001806120d7981 */ /* 0x000f62000c1e1900 */
[----:B------:R-:W-:Y:S01]  /*0820*/  IADD3 R12, PT, PT, R12, 0x8, RZ ;  /* 0x000000080c0c7810 */ /* 0x000fe20007ffe0ff */
[----:B---3--:R-:W-:-:S04]  /*0830*/  IMAD R11, R11, R22, R26 ;  /* 0x000000160b0b7224 */ /* 0x008fc800078e021a */
[----:B--2---:R-:W-:-:S04]  /*0840*/  IMAD R11, R23, R20, R11 ;  /* 0x00000014170b7224 */ /* 0x004fc800078e020b */
[----:B----4-:R-:W-:-:S04]  /*0850*/  IMAD R24, R24, R25, R11 ;  /* 0x0000001918187224 */ /* 0x010fc800078e020b */
[----:B-----5:R-:W-:-:S04]  /*0860*/  IMAD R24, R27, R13, R24 ;  /* 0x0000000d1b187224 */ /* 0x020fc800078e0218 */
[----:B------:R-:W-:-:S07]  /*0870*/  IMAD R11, R28, R21, R24 ;  /* 0x000000151c0b7224 */ /* 0x000fce00078e0218 */
.L_x_4:
[----:B------:R-:W-:Y:S05]  /*0880*/  @!P0 BRA `(.L_x_3) ;  /* 0x0000000000c08947 */ /* 0x000fea0003800000 */
[----:B------:R-:W-:Y:S01]  /*0890*/  ISETP.NE.AND P0, PT, R6, RZ, PT ;  /* 0x000000ff0600720c */ /* 0x000fe20003f05270 */
[----:B------:R-:W-:-:S12]  /*08a0*/  @!P2 BRA `(.L_x_5) ;  /* 0x00000000005ca947 */ /* 0x000fd80003800000 */
[----:B------:R-:W0:Y:S01]  /*08b0*/  LDC.64 R20, c[0x0][0x380] ;  /* 0x0000e000ff147b82 */ /* 0x000e220000000a00 */
[----:B------:R-:W1:Y:S01]  /*08c0*/  LDCU.64 UR4, c[0x0][0x380] ;  /* 0x00007000ff0477ac */ /* 0x000e620008000a00 */
[CC--:B------:R-:W-:Y:S01]  /*08d0*/  IADD3 R17, P3, PT, R9.reuse, R12.reuse, RZ ;  /* 0x0000000c09117210 */ /* 0x0c0fe20007f7e0ff */
[----:B------:R-:W-:Y:S01]  /*08e0*/  IMAD.IADD R19, R9, 0x1, R12 ;  /* 0x0000000109137824 */ /* 0x000fe200078e020c */
[----:B------:R-:W-:Y:S02]  /*08f0*/  IADD3 R13, PT, PT, R5, R12, RZ ;  /* 0x0000000c050d7210 */ /* 0x000fe40007ffe0ff */
        /* <DEDUP_REMOVED lines=12> */
[----:B------:R-:W5:Y:S01]  /*09c0*/  LDG.E R26, desc[UR6][R20.64+0xc] ;  /* 0x00000c06141a7981 */ /* 0x000f62000c1e1900 */
[----:B------:R-:W-:Y:S01]  /*09d0*/  IADD3 R12, PT, PT, R12, 0x4, RZ ;  /* 0x000000040c0c7810 */ /* 0x000fe20007ffe0ff */
[----:B---3--:R-:W-:-:S04]  /*09e0*/  IMAD R22, R22, R18, R11 ;  /* 0x0000001216167224 */ /* 0x008fc800078e020b */
[----:B--2---:R-:W-:-:S04]  /*09f0*/  IMAD R13, R13, R23, R22 ;  /* 0x000000170d0d7224 */ /* 0x004fc800078e0216 */
[----:B----4-:R-:W-:-:S04]  /*0a00*/  IMAD R13, R24, R25, R13 ;  /* 0x00000019180d7224 */ /* 0x010fc800078e020d */
[----:B-----5:R-:W-:-:S07]  /*0a10*/  IMAD R11, R26, R27, R13 ;  /* 0x0000001b1a0b7224 */ /* 0x020fce00078e020d */
.L_x_5:
[----:B------:R-:W-:Y:S05]  /*0a20*/  @!P0 BRA `(.L_x_3) ;  /* 0x0000000000588947 */ /* 0x000fea0003800000 */
[----:B------:R-:W0:Y:S01]  /*0a30*/  LDC.64 R16, c[0x0][0x380] ;  /* 0x0000e000ff107b82 */ /* 0x000e220000000a00 */
[----:B------:R-:W-:Y:S01]  /*0a40*/  IMAD.IADD R19, R9, 0x1, R12 ;  /* 0x0000000109137824 */ /* 0x000fe200078e020c */
[----:B------:R-:W-:-:S03]  /*0a50*/  IADD3 R13, PT, PT, R5, R12, RZ ;  /* 0x0000000c050d7210 */ /* 0x000fc60007ffe0ff */
[----:B0-----:R-:W-:-:S04]  /*0a60*/  IMAD.WIDE.U32 R18, R19, 0x4, R16 ;  /* 0x0000000413127825 */ /* 0x001fc800078e0010 */
[----:B------:R-:W-:Y:S02]  /*0a70*/  IMAD.WIDE R16, R13, 0x4, R16 ;  /* 0x000000040d107825 */ /* 0x000fe400078e0210 */
[----:B------:R-:W2:Y:S04]  /*0a80*/  LDG.E R18, desc[UR6][R18.64] ;  /* 0x0000000612127981 */ /* 0x000ea8000c1e1900 */
[----:B------:R-:W2:Y:S01]  /*0a90*/  LDG.E R20, desc[UR6][R16.64] ;  /* 0x0000000610147981 */ /* 0x000ea2000c1e1900 */
[----:B------:R-:W-:Y:S01]  /*0aa0*/  ISETP.NE.AND P0, PT, R6, 0x1, PT ;  /* 0x000000010600780c */ /* 0x000fe20003f05270 */
[----:B--2---:R-:W-:-:S12]  /*0ab0*/  IMAD R11, R20, R18, R11 ;  /* 0x00000012140b7224 */ /* 0x004fd800078e020b */
[----:B------:R-:W-:Y:S05]  /*0ac0*/  @!P0 BRA `(.L_x_3) ;  /* 0x0000000000308947 */ /* 0x000fea0003800000 */
[----:B------:R-:W0:Y:S01]  /*0ad0*/  LDCU.64 UR4, c[0x0][0x380] ;  /* 0x00007000ff0477ac */ /* 0x000e220008000a00 */
[----:B------:R-:W-:Y:S02]  /*0ae0*/  IADD3 R9, P3, PT, R9, R12, RZ ;  /* 0x0000000c09097210 */ /* 0x000fe40007f7e0ff */
[----:B------:R-:W-:Y:S02]  /*0af0*/  ISETP.NE.AND P0, PT, R6, 0x2, PT ;  /* 0x000000020600780c */ /* 0x000fe40003f05270 */
[----:B------:R-:W-:-:S11]  /*0b00*/  IADD3.X R18, PT, PT, RZ, RZ, RZ, P3, !PT ;  /* 0x000000ffff127210 */ /* 0x000fd60001ffe4ff */
[----:B------:R-:W2:Y:S01]  /*0b10*/  @P0 LDG.E R20, desc[UR6][R16.64+0x8] ;  /* 0x0000080610140981 */ /* 0x000ea2000c1e1900 */
[----:B0-----:R-:W-:-:S04]  /*0b20*/  LEA R12, P3, R9, UR4, 0x2 ;  /* 0x00000004090c7c11 */ /* 0x001fc8000f8610ff */
[----:B------:R-:W-:Y:S02]  /*0b30*/  LEA.HI.X R13, R9, UR5, R18, 0x2, P3 ;  /* 0x00000005090d7c11 */ /* 0x000fe400098f1412 */
[----:B------:R-:W3:Y:S04]  /*0b40*/  LDG.E R18, desc[UR6][R16.64+0x4] ;  /* 0x0000040610127981 */ /* 0x000ee8000c1e1900 */
[----:B------:R-:W3:Y:S04]  /*0b50*/  LDG.E R9, desc[UR6][R12.64+0x4] ;  /* 0x000004060c097981 */ /* 0x000ee8000c1e1900 */
[----:B------:R-:W2:Y:S01]  /*0b60*/  @P0 LDG.E R19, desc[UR6][R12.64+0x8] ;  /* 0x000008060c130981 */ /* 0x000ea2000c1e1900 */
[----:B---3--:R-:W-:-:S04]  /*0b70*/  IMAD R11, R18, R9, R11 ;  /* 0x00000009120b7224 */ /* 0x008fc800078e020b */
[----:B--2---:R-:W-:-:S07]  /*0b80*/  @P0 IMAD R11, R20, R19, R11 ;  /* 0x00000013140b0224 */ /* 0x004fce00078e020b */
.L_x_3:
[----:B------:R-:W-:-:S04]  /*0b90*/  ISETP.NE.AND P0, PT, R11, 0x1, PT ;  /* 0x000000010b00780c */ /* 0x000fc80003f05270 */
[----:B------:R-:W-:-:S13]  /*0ba0*/  ISETP.NE.OR P0, PT, R0, R7, !P0 ;  /* 0x000000070000720c */ /* 0x000fda0004705670 */
[----:B------:R-:W-:Y:S05]  /*0bb0*/  @!P0 BRA `(.L_x_6) ;  /* 0x0000000000288947 */ /* 0x000fea0003800000 */
[----:B------:R-:W-:-:S04]  /*0bc0*/  ISETP.NE.AND P0, PT, R11, RZ, PT ;  /* 0x000000ff0b00720c */ /* 0x000fc80003f05270 */
[----:B------:R-:W-:-:S13]  /*0bd0*/  ISETP.EQ.OR P0, PT, R0, R7, !P0 ;  /* 0x000000070000720c */ /* 0x000fda0004702670 */
[----:B------:R-:W-:Y:S05]  /*0be0*/  @!P0 BRA `(.L_x_7) ;  /* 0x0000000000108947 */ /* 0x000fea0003800000 */
[----:B------:R-:W-:-:S04]  /*0bf0*/  IADD3 R7, PT, PT, R7, 0x1, RZ ;  /* 0x0000000107077810 */ /* 0x000fc80007ffe0ff */
[----:B------:R-:W-:-:S13]  /*0c00*/  ISETP.NE.AND P0, PT, R7, R10, PT ;  /* 0x0000000a0700720c */ /* 0x000fda0003f05270 */
[----:B------:R-:W-:Y:S05]  /*0c10*/  @!P0 EXIT ;  /* 0x000000000000894d */ /* 0x000fea0003800000 */
[----:B------:R-:W-:Y:S05]  /*0c20*/  BRA `(.L_x_8) ;  /* 0xfffffff400607947 */ /* 0x000fea000383ffff */
.L_x_7:
[----:B------:R-:W0:Y:S02]  /*0c30*/  LDC.64 R2, c[0x0][0x388] ;  /* 0x0000e200ff027b82 */ /* 0x000e240000000a00 */
[----:B0-----:R-:W-:Y:S01]  /*0c40*/  STG.E desc[UR6][R2.64], RZ ;  /* 0x000000ff02007986 */ /* 0x001fe2000c101906 */
[----:B------:R-:W-:Y:S05]  /*0c50*/  EXIT ;  /* 0x000000000000794d */ /* 0x000fea0003800000 */
.L_x_6:
[----:B------:R-:W-:Y:S05]  /*0c60*/  BSYNC.RECONVERGENT B0 ;  /* 0x0000000000007941 */ /* 0x000fea0003800200 */
.L_x_0:
[----:B------:R-:W0:Y:S02]  /*0c70*/  LDC.64 R2, c[0x0][0x388] ;  /* 0x0000e200ff027b82 */ /* 0x000e240000000a00 */
[----:B0-----:R-:W-:Y:S01]  /*0c80*/  STG.E desc[UR6][R2.64], RZ ;  /* 0x000000ff02007986 */ /* 0x001fe2000c101906 */
[----:B------:R-:W-:Y:S05]  /*0c90*/  EXIT ;  /* 0x000000000000794d */ /* 0x000fea0003800000 */
.L_x_9:
[----:B------:R-:W-:-:S00]  /*0ca0*/  BRA `(.L_x_9) ;  /* 0xfffffffc00fc7947 */ /* 0x000fc0000383ffff */
[----:B------:R-:W-:-:S00]  /*0cb0*/  NOP ;  /* 0x0000000000007918 */ /* 0x000fc00000000000 */
        /* <DEDUP_REMOVED lines=12> */
.L_x_36:


//--------------------- .text._Z10dotProductPfS_S_ --------------------------
	.section	.text._Z10dotProductPfS_S_,"ax",@progbits
	.align	128
        .global         _Z10dotProductPfS_S_
        .type           _Z10dotProductPfS_S_,@function
        .size           _Z10dotProductPfS_S_,(.L_x_37 - _Z10dotProductPfS_S_)
        .other          _Z10dotProductPfS_S_,@"STO_CUDA_ENTRY STV_DEFAULT"
_Z10dotProductPfS_S_:
.text._Z10dotProductPfS_S_:
[----:B------:R-:W-:Y:S01]  /*0000*/  LDC R1, c[0x0][0x37c] ;  /* 0x0000df00ff017b82 */ /* 0x000fe20000000800 */
[----:B------:R-:W0:Y:S07]  /*0010*/  S2R R2, SR_TID.X ;  /* 0x0000000000027919 */ /* 0x000e2e0000002100 */
[----:B------:R-:W0:Y:S01]  /*0020*/  S2UR UR6, SR_CTAID.X ;  /* 0x00000000000679c3 */ /* 0x000e220000002500 */
[----:B------:R-:W1:Y:S01]  /*0030*/  LDCU.64 UR4, c[0x0][0x358] ;  /* 0x00006b00ff0477ac */ /* 0x000e620008000a00 */
[----:B------:R-:W-:Y:S01]  /*0040*/  BSSY.RECONVERGENT B0, `(.L_x_10) ;  /* 0x0000050000007945 */ /* 0x000fe20003800200 */
[----:B------:R-:W-:-:S05]  /*0050*/  HFMA2 R0, -RZ, RZ, 0, 0 ;  /* 0x00000000ff007431 */ /* 0x000fca00000001ff */
[----:B------:R-:W0:Y:S01]  /*0060*/  LDC R3, c[0x0][0x360] ;  /* 0x0000d800ff037b82 */ /* 0x000e220000000800 */
[----:B------:R-:W2:Y:S01]  /*0070*/  LDCU UR7, c[0x0][0x370] ;  /* 0x00006e00ff0777ac */ /* 0x000ea20008000800 */
[C---:B0-----:R-:W-:Y:S02]  /*0080*/  IMAD R2, R3.reuse, UR6, R2 ;  /* 0x0000000603027c24 */ /* 0x041fe4000f8e0202 */
[----:B--2---:R-:W-:-:S03]  /*0090*/  IMAD R3, R3, UR7, RZ ;  /* 0x0000000703037c24 */ /* 0x004fc6000f8e02ff */
[----:B------:R-:W-:-:S13]  /*00a0*/  ISETP.GT.AND P0, PT, R2, 0x270f, PT ;  /* 0x0000270f0200780c */ /* 0x000fda0003f04270 */
[----:B-1----:R-:W-:Y:S05]  /*00b0*/  @P0 BRA `(.L_x_11) ;  /* 0x0000000400200947 */ /* 0x002fea0003800000 */
[----:B------:R-:W0:Y:S01]  /*00c0*/  I2F.U32.RP R8, R3 ;  /* 0x0000000300087306 */ /* 0x000e220000209000 */
[C---:B------:R-:W-:Y:S01]  /*00d0*/  IADD3 R0, PT, PT, R3.reuse, R2, RZ ;  /* 0x0000000203007210 */ /* 0x040fe20007ffe0ff */
[----:B------:R-:W-:Y:S01]  /*00e0*/  IMAD.MOV R9, RZ, RZ, -R3 ;  /* 0x000000ffff097224 */ /* 0x000fe200078e0a03 */
[----:B------:R-:W-:Y:S01]  /*00f0*/  ISETP.NE.U32.AND P2, PT, R3, RZ, PT ;  /* 0x000000ff0300720c */ /* 0x000fe20003f45070 */
[----:B------:R-:W-:Y:S01]  /*0100*/  BSSY.RECONVERGENT B1, `(.L_x_12) ;  /* 0x0000029000017945 */ /* 0x000fe20003800200 */
[C---:B------:R-:W-:Y:S02]  /*0110*/  ISETP.GE.AND P0, PT, R0.reuse, 0x2710, PT ;  /* 0x000027100000780c */ /* 0x040fe40003f06270 */
[----:B------:R-:W-:Y:S02]  /*0120*/  VIMNMX R7, PT, PT, R0, 0x2710, !PT ;  /* 0x0000271000077848 */ /* 0x000fe40007fe0100 */
[----:B------:R-:W-:-:S04]  /*0130*/  SEL R6, RZ, 0x1, P0 ;  /* 0x00000001ff067807 */ /* 0x000fc80000000000 */
[----:B------:R-:W-:Y:S01]  /*0140*/  IADD3 R0, PT, PT, R7, -R0, -R6 ;  /* 0x8000000007007210 */ /* 0x000fe20007ffe806 */
[----:B0-----:R-:W0:Y:S02]  /*0150*/  MUFU.RCP R8, R8 ;  /* 0x0000000800087308 */ /* 0x001e240000001000 */
[----:B0-----:R-:W-:-:S06]  /*0160*/  IADD3 R4, PT, PT, R8, 0xffffffe, RZ ;  /* 0x0ffffffe08047810 */ /* 0x001fcc0007ffe0ff */
[----:B------:R0:W1:Y:S02]  /*0170*/  F2I.FTZ.U32.TRUNC.NTZ R5, R4 ;  /* 0x0000000400057305 */ /* 0x000064000021f000 */
[----:B0-----:R-:W-:Y:S01]  /*0180*/  MOV R4, RZ ;  /* 0x000000ff00047202 */ /* 0x001fe20000000f00 */
[----:B-1----:R-:W-:-:S04]  /*0190*/  IMAD R9, R9, R5, RZ ;  /* 0x0000000509097224 */ /* 0x002fc800078e02ff */
[----:B------:R-:W-:-:S06]  /*01a0*/  IMAD.HI.U32 R5, R5, R9, R4 ;  /* 0x0000000905057227 */ /* 0x000fcc00078e0004 */
[----:B------:R-:W-:-:S04]  /*01b0*/  IMAD.HI.U32 R5, R5, R0, RZ ;  /* 0x0000000005057227 */ /* 0x000fc800078e00ff */
[----:B------:R-:W-:-:S04]  /*01c0*/  IMAD.MOV R4, RZ, RZ, -R5 ;  /* 0x000000ffff047224 */ /* 0x000fc800078e0a05 */
[----:B------:R-:W-:-:S05]  /*01d0*/  IMAD R0, R3, R4, R0 ;  /* 0x0000000403007224 */ /* 0x000fca00078e0200 */
[----:B------:R-:W-:-:S13]  /*01e0*/  ISETP.GE.U32.AND P0, PT, R0, R3, PT ;  /* 0x000000030000720c */ /* 0x000fda0003f06070 */
[----:B------:R-:W-:Y:S02]  /*01f0*/  @P0 IADD3 R0, PT, PT, -R3, R0, RZ ;  /* 0x0000000003000210 */ /* 0x000fe40007ffe1ff */
[----:B------:R-:W-:Y:S02]  /*0200*/  @P0 IADD3 R5, PT, PT, R5, 0x1, RZ ;  /* 0x0000000105050810 */ /* 0x000fe40007ffe0ff */
[----:B------:R-:W-:-:S13]  /*0210*/  ISETP.GE.U32.AND P1, PT, R0, R3, PT ;  /* 0x000000030000720c */ /* 0x000fda0003f26070 */
[----:B------:R-:W-:Y:S01]  /*0220*/  @P1 VIADD R5, R5, 0x1 ;  /* 0x0000000105051836 */ /* 0x000fe20000000000 */
[----:B------:R-:W-:-:S04]  /*0230*/  @!P2 LOP3.LUT R5, RZ, R3, RZ, 0x33, !PT ;  /* 0x00000003ff05a212 */ /* 0x000fc800078e33ff */
[----:B------:R-:W-:-:S04]  /*0240*/  IADD3 R5, PT, PT, R6, R5, RZ ;  /* 0x0000000506057210 */ /* 0x000fc80007ffe0ff */
[C---:B------:R-:W-:Y:S02]  /*0250*/  LOP3.LUT R0, R5.reuse, 0x3, RZ, 0xc0, !PT ;  /* 0x0000000305007812 */ /* 0x040fe400078ec0ff */
[----:B------:R-:W-:Y:S02]  /*0260*/  ISETP.GE.U32.AND P1, PT, R5, 0x3, PT ;  /* 0x000000030500780c */ /* 0x000fe40003f26070 */
[----:B------:R-:W-:Y:S02]  /*0270*/  ISETP.NE.AND P0, PT, R0, 0x3, PT ;  /* 0x000000030000780c */ /* 0x000fe40003f05270 */
[----:B------:R-:W-:-:S11]  /*0280*/  MOV R0, RZ ;  /* 0x000000ff00007202 */ /* 0x000fd60000000f00 */
[----:B------:R-:W-:Y:S05]  /*0290*/  @!P0 BRA `(.L_x_13) ;  /* 0x00000000003c8947 */ /* 0x000fea0003800000 */
[----:B------:R-:W0:Y:S01]  /*02a0*/  LDC.64 R10, c[0x0][0x380] ;  /* 0x0000e000ff0a7b82 */ /* 0x000e220000000a00 */
[----:B------:R-:W-:-:S05]  /*02b0*/  VIADD R0, R5, 0x1 ;  /* 0x0000000105007836 */ /* 0x000fca0000000000 */
[----:B------:R-:W-:Y:S02]  /*02c0*/  LOP3.LUT R4, R0, 0x3, RZ, 0xc0, !PT ;  /* 0x0000000300047812 */ /* 0x000fe400078ec0ff */
[----:B------:R-:W1:Y:S01]  /*02d0*/  LDC.64 R8, c[0x0][0x388] ;  /* 0x0000e200ff087b82 */ /* 0x000e620000000a00 */
[----:B------:R-:W-:Y:S02]  /*02e0*/  MOV R0, RZ ;  /* 0x000000ff00007202 */ /* 0x000fe40000000f00 */
[----:B------:R-:W-:-:S07]  /*02f0*/  IADD3 R12, PT, PT, -R4, RZ, RZ ;  /* 0x000000ff040c7210 */ /* 0x000fce0007ffe1ff */
.L_x_14:
[----:B-1----:R-:W-:-:S04]  /*0300*/  IMAD.WIDE R4, R2, 0x4, R8 ;  /* 0x0000000402047825 */ /* 0x002fc800078e0208 */
[----:B0-----:R-:W-:Y:S02]  /*0310*/  IMAD.WIDE R6, R2, 0x4, R10 ;  /* 0x0000000402067825 */ /* 0x001fe400078e020a */
[----:B------:R-:W2:Y:S04]  /*0320*/  LDG.E R4, desc[UR4][R4.64] ;  /* 0x0000000404047981 */ /* 0x000ea8000c1e1900 */
[----:B------:R-:W2:Y:S01]  /*0330*/  LDG.E R7, desc[UR4][R6.64] ;  /* 0x0000000406077981 */ /* 0x000ea2000c1e1900 */
[----:B------:R-:W-:Y:S01]  /*0340*/  VIADD R12, R12, 0x1 ;  /* 0x000000010c0c7836 */ /* 0x000fe20000000000 */
[----:B------:R-:W-:-:S04]  /*0350*/  IADD3 R2, PT, PT, R3, R2, RZ ;  /* 0x0000000203027210 */ /* 0x000fc80007ffe0ff */
[----:B------:R-:W-:Y:S01]  /*0360*/  ISETP.NE.AND P0, PT, R12, RZ, PT ;  /* 0x000000ff0c00720c */ /* 0x000fe20003f05270 */
[----:B--2---:R-:W-:-:S12]  /*0370*/  FFMA R0, R7, R4, R0 ;  /* 0x0000000407007223 */ /* 0x004fd80000000000 */
[----:B------:R-:W-:Y:S05]  /*0380*/  @P0 BRA `(.L_x_14) ;  /* 0xfffffffc00dc0947 */ /* 0x000fea000383ffff */
.L_x_13:
[----:B------:R-:W-:Y:S05]  /*0390*/  BSYNC.RECONVERGENT B1 ;  /* 0x0000000000017941 */ /* 0x000fea0003800200 */
.L_x_12:
[----:B------:R-:W-:Y:S05]  /*03a0*/  @!P1 BRA `(.L_x_11) ;  /* 0x0000000000649947 */ /* 0x000fea0003800000 */
.L_x_15:
[----:B------:R-:W0:Y:S08]  /*03b0*/  LDC.64 R4, c[0x0][0x380] ;  /* 0x0000e000ff047b82 */ /* 0x000e300000000a00 */
[----:B------:R-:W1:Y:S01]  /*03c0*/  LDC.64 R6, c[0x0][0x388] ;  /* 0x0000e200ff067b82 */ /* 0x000e620000000a00 */
[----:B0-----:R-:W-:-:S04]  /*03d0*/  IMAD.WIDE R16, R2, 0x4, R4 ;  /* 0x0000000402107825 */ /* 0x001fc800078e0204 */
[----:B------:R-:W-:Y:S02]  /*03e0*/  IMAD.WIDE R4, R3, 0x4, R16 ;  /* 0x0000000403047825 */ /* 0x000fe400078e0210 */
[----:B------:R-:W2:Y:S02]  /*03f0*/  LDG.E R17, desc[UR4][R16.64] ;  /* 0x0000000410117981 */ /* 0x000ea4000c1e1900 */
[----:B-1----:R-:W-:-:S04]  /*0400*/  IMAD.WIDE R18, R2, 0x4, R6 ;  /* 0x0000000402127825 */ /* 0x002fc800078e0206 */
[C---:B------:R-:W-:Y:S02]  /*0410*/  IMAD.WIDE R6, R3.reuse, 0x4, R18 ;  /* 0x0000000403067825 */ /* 0x040fe400078e0212 */
[----:B------:R-:W2:Y:S02]  /*0420*/  LDG.E R18, desc[UR4][R18.64] ;  /* 0x0000000412127981 */ /* 0x000ea4000c1e1900 */
[C---:B------:R-:W-:Y:S02]  /*0430*/  IMAD.WIDE R8, R3.reuse, 0x4, R4 ;  /* 0x0000000403087825 */ /* 0x040fe400078e0204 */
[----:B------:R-:W3:Y:S02]  /*0440*/  LDG.E R4, desc[UR4][R4.64] ;  /* 0x0000000404047981 */ /* 0x000ee4000c1e1900 */
[C---:B------:R-:W-:Y:S02]  /*0450*/  IMAD.WIDE R10, R3.reuse, 0x4, R6 ;  /* 0x00000004030a7825 */ /* 0x040fe400078e0206 */
[----:B------:R-:W3:Y:S02]  /*0460*/  LDG.E R6, desc[UR4][R6.64] ;  /* 0x0000000406067981 */ /* 0x000ee4000c1e1900 */
[----:B------:R-:W-:-:S02]  /*0470*/  IMAD.WIDE R12, R3, 0x4, R8 ;  /* 0x00000004030c7825 */ /* 0x000fc400078e0208 */
[----:B------:R-:W4:Y:S02]  /*0480*/  LDG.E R20, desc[UR4][R8.64] ;  /* 0x0000000408147981 */ /* 0x000f24000c1e1900 */
[C---:B------:R-:W-:Y:S02]  /*0490*/  IMAD.WIDE R14, R3.reuse, 0x4, R10 ;  /* 0x00000004030e7825 */ /* 0x040fe400078e020a */
[----:B------:R-:W4:Y:S04]  /*04a0*/  LDG.E R10, desc[UR4][R10.64] ;  /* 0x000000040a0a7981 */ /* 0x000f28000c1e1900 */
[----:B------:R-:W5:Y:S04]  /*04b0*/  LDG.E R12, desc[UR4][R12.64] ;  /* 0x000000040c0c7981 */ /* 0x000f68000c1e1900 */
[----:B------:R-:W5:Y:S01]  /*04c0*/  LDG.E R14, desc[UR4][R14.64] ;  /* 0x000000040e0e7981 */ /* 0x000f62000c1e1900 */
[----:B------:R-:W-:-:S04]  /*04d0*/  LEA R2, R3, R2, 0x2 ;  /* 0x0000000203027211 */ /* 0x000fc800078e10ff */
[----:B------:R-:W-:Y:S01]  /*04e0*/  ISETP.GE.AND P0, PT, R2, 0x2710, PT ;  /* 0x000027100200780c */ /* 0x000fe20003f06270 */
[----:B--2---:R-:W-:-:S04]  /*04f0*/  FFMA R17, R17, R18, R0 ;  /* 0x0000001211117223 */ /* 0x004fc80000000000 */
[----:B---3--:R-:W-:-:S04]  /*0500*/  FFMA R17, R4, R6, R17 ;  /* 0x0000000604117223 */ /* 0x008fc80000000011 */
[----:B----4-:R-:W-:-:S04]  /*0510*/  FFMA R17, R20, R10, R17 ;  /* 0x0000000a14117223 */ /* 0x010fc80000000011 */
[----:B-----5:R-:W-:Y:S01]  /*0520*/  FFMA R0, R12, R14, R17 ;  /* 0x0000000e0c007223 */ /* 0x020fe20000000011 */
[----:B------:R-:W-:Y:S06]  /*0530*/  @!P0 BRA `(.L_x_15) ;  /* 0xfffffffc009c8947 */ /* 0x000fec000383ffff */
.L_x_11:
[----:B------:R-:W-:Y:S05]  /*0540*/  BSYNC.RECONVERGENT B0 ;  /* 0x0000000000007941 */ /* 0x000fea0003800200 */
.L_x_10:
[----:B------:R-:W0:Y:S02]  /*0550*/  LDC.64 R2, c[0x0][0x390] ;  /* 0x0000e400ff027b82 */ /* 0x000e240000000a00 */
[----:B0-----:R-:W-:Y:S01]  /*0560*/  REDG.E.ADD.F32.FTZ.RN.STRONG.GPU desc[UR4][R2.64], R0 ;  /* 0x00000000020079a6 */ /* 0x001fe2000c12f304 */
[----:B------:R-:W-:Y:S05]  /*0570*/  EXIT ;  /* 0x000000000000794d */ /* 0x000fea0003800000 */
.L_x_16:
        /* <DEDUP_REMOVED lines=16> */
.L_x_37:


//--------------------- .text._Z7expMassPfi       --------------------------
	.section	.text._Z7expMassPfi,"ax",@progbits
	.align	128
        .global         _Z7expMassPfi
        .type           _Z7expMassPfi,@function
        .size           _Z7expMassPfi,(.L_x_35 - _Z7expMassPfi)
        .other          _Z7expMassPfi,@"STO_CUDA_ENTRY STV_DEFAULT"
_Z7expMassPfi:
.text._Z7expMassPfi:
[----:B------:R-:W-:Y:S01]  /*0000*/  LDC R1, c[0x0][0x37c] ;  /* 0x0000df00ff017b82 */ /* 0x000fe20000000800 */
[----:B------:R-:W0:Y:S07]  /*0010*/  S2R R5, SR_TID.X ;  /* 0x0000000000057919 */ /* 0x000e2e0000002100 */
[----:B------:R-:W-:Y:S01]  /*0020*/  S2UR UR4, SR_CTAID.Y ;  /* 0x00000000000479c3 */ /* 0x000fe20000002600 */
[----:B------:R-:W1:Y:S07]  /*0030*/  LDCU UR6, c[0x0][0x388] ;  /* 0x00007100ff0677ac */ /* 0x000e6e0008000800 */
[----:B------:R-:W2:Y:S08]  /*0040*/  S2UR UR5, SR_CTAID.X ;  /* 0x00000000000579c3 */ /* 0x000eb00000002500 */
[----:B------:R-:W0:Y:S01]  /*0050*/  LDC R4, c[0x0][0x360] ;  /* 0x0000d800ff047b82 */ /* 0x000e220000000800 */
[----:B--2---:R-:W-:-:S06]  /*0060*/  UIADD3 UR4, UPT, UPT, UR4, UR5, URZ ;  /* 0x0000000504047290 */ /* 0x004fcc000fffe0ff */
[----:B0-----:R-:W-:-:S05]  /*0070*/  IMAD R5, R4, UR4, R5 ;  /* 0x0000000404057c24 */ /* 0x001fca000f8e0205 */
[----:B-1----:R-:W-:-:S13]  /*0080*/  ISETP.GE.AND P0, PT, R5, UR6, PT ;  /* 0x0000000605007c0c */ /* 0x002fda000bf06270 */
[----:B------:R-:W-:Y:S05]  /*0090*/  @P0 EXIT ;  /* 0x000000000000094d */ /* 0x000fea0003800000 */
[----:B------:R-:W0:Y:S01]  /*00a0*/  MUFU.RCP64H R3, 180 ;  /* 0x4066800000037908 */ /* 0x000e220000001800 */
[----:B------:R-:W-:Y:S01]  /*00b0*/  IMAD.MOV.U32 R8, RZ, RZ, 0x0 ;  /* 0x00000000ff087424 */ /* 0x000fe200078e00ff */
[----:B------:R-:W-:Y:S01]  /*00c0*/  UMOV UR4, 0x54442d18 ;  /* 0x54442d1800047882 */ /* 0x000fe20000000000 */
[----:B------:R-:W-:Y:S01]  /*00d0*/  IMAD.MOV.U32 R9, RZ, RZ, 0x40668000 ;  /* 0x40668000ff097424 */ /* 0x000fe200078e00ff */
[----:B------:R-:W-:Y:S01]  /*00e0*/  UMOV UR5, 0x400921fb ;  /* 0x400921fb00057882 */ /* 0x000fe20000000000 */
[----:B------:R-:W-:Y:S01]  /*00f0*/  IMAD.MOV.U32 R2, RZ, RZ, 0x1 ;  /* 0x00000001ff027424 */ /* 0x000fe200078e00ff */
[----:B------:R-:W-:Y:S01]  /*0100*/  BSSY.RECONVERGENT B0, `(.L_x_17) ;  /* 0x0000019000007945 */ /* 0x000fe20003800200 */
[----:B------:R-:W-:-:S04]  /*0110*/  IMAD.MOV.U32 R4, RZ, RZ, RZ ;  /* 0x000000ffff047224 */ /* 0x000fc800078e00ff */
[----:B------:R-:W-:-:S05]  /*0120*/  IMAD.HI R0, R5, -0x49f49f49, R4 ;  /* 0xb60b60b705007827 */ /* 0x000fca00078e0204 */
[----:B------:R-:W-:Y:S01]  /*0130*/  SHF.R.U32.HI R11, RZ, 0x1f, R0 ;  /* 0x0000001fff0b7819 */ /* 0x000fe20000011600 */
[----:B0-----:R-:W-:-:S03]  /*0140*/  DFMA R6, R2, -R8, 1 ;  /* 0x3ff000000206742b */ /* 0x001fc60000000808 */
[----:B------:R-:W-:-:S05]  /*0150*/  LEA.HI.SX32 R11, R0, R11, 0x18 ;  /* 0x0000000b000b7211 */ /* 0x000fca00078fc2ff */
[----:B------:R-:W-:Y:S01]  /*0160*/  DFMA R6, R6, R6, R6 ;  /* 0x000000060606722b */ /* 0x000fe20000000006 */
[----:B------:R-:W-:-:S07]  /*0170*/  IMAD R0, R11, -0x168, R5 ;  /* 0xfffffe980b007824 */ /* 0x000fce00078e0205 */
[----:B------:R-:W-:Y:S01]  /*0180*/  DFMA R6, R2, R6, R2 ;  /* 0x000000060206722b */ /* 0x000fe20000000002 */
[----:B------:R-:W0:Y:S07]  /*0190*/  I2F.F64 R2, R0 ;  /* 0x0000000000027312 */ /* 0x000e2e0000201c00 */
[----:B------:R-:W-:-:S08]  /*01a0*/  DFMA R8, R6, -R8, 1 ;  /* 0x3ff000000608742b */ /* 0x000fd00000000808 */
[----:B------:R-:W-:Y:S02]  /*01b0*/  DFMA R8, R6, R8, R6 ;  /* 0x000000080608722b */ /* 0x000fe40000000006 */
[----:B0-----:R-:W-:Y:S01]  /*01c0*/  DMUL R6, R2, UR4 ;  /* 0x0000000402067c28 */ /* 0x001fe20008000000 */
[----:B------:R-:W0:Y:S07]  /*01d0*/  LDCU.64 UR4, c[0x0][0x358] ;  /* 0x00006b00ff0477ac */ /* 0x000e2e0008000a00 */
[----:B------:R-:W-:-:S02]  /*01e0*/  DMUL R2, R6, R8 ;  /* 0x0000000806027228 */ /* 0x000fc40000000000 */
[----:B------:R-:W-:-:S06]  /*01f0*/  FSETP.GEU.AND P1, PT, |R7|, 6.5827683646048100446e-37, PT ;  /* 0x036000000700780b */ /* 0x000fcc0003f2e200 */
[----:B------:R-:W-:-:S08]  /*0200*/  DFMA R10, R2, -180, R6 ;  /* 0xc0668000020a782b */ /* 0x000fd00000000006 */
[----:B------:R-:W-:-:S10]  /*0210*/  DFMA R2, R8, R10, R2 ;  /* 0x0000000a0802722b */ /* 0x000fd40000000002 */
[----:B------:R-:W-:-:S05]  /*0220*/  FFMA R8, RZ, 3.6015625, R3 ;  /* 0x40668000ff087823 */ /* 0x000fca0000000003 */
[----:B------:R-:W-:-:S13]  /*0230*/  FSETP.GT.AND P0, PT, |R8|, 1.469367938527859385e-39, PT ;  /* 0x001000000800780b */ /* 0x000fda0003f04200 */
[----:B0-----:R-:W-:Y:S05]  /*0240*/  @P0 BRA P1, `(.L_x_18) ;  /* 0x0000000000100947 */ /* 0x001fea0000800000 */
[----:B------:R-:W-:-:S07]  /*0250*/  MOV R0, 0x270 ;  /* 0x0000027000007802 */ /* 0x000fce0000000f00 */
[----:B------:R-:W-:Y:S05]  /*0260*/  CALL.REL.NOINC `($__internal_0_$__cuda_sm20_div_rn_f64_full) ;  /* 0x0000000000487944 */ /* 0x000fea0003c00000 */
[----:B------:R-:W-:Y:S01]  /*0270*/  IMAD.MOV.U32 R2, RZ, RZ, R10 ;  /* 0x000000ffff027224 */ /* 0x000fe200078e000a */
[----:B------:R-:W-:-:S07]  /*0280*/  MOV R3, R11 ;  /* 0x0000000b00037202 */ /* 0x000fce0000000f00 */
.L_x_18:
[----:B------:R-:W-:Y:S05]  /*0290*/  BSYNC.RECONVERGENT B0 ;  /* 0x0000000000007941 */ /* 0x000fea0003800200 */
.L_x_17:
[----:B------:R-:W0:Y:S01]  /*02a0*/  F2F.F32.F64 R2, R2 ;  /* 0x0000000200027310 */ /* 0x000e220000301000 */
[----:B------:R-:W-:Y:S02]  /*02b0*/  IMAD.MOV.U32 R7, RZ, RZ, 0x3bbb989d ;  /* 0x3bbb989dff077424 */ /* 0x000fe400078e00ff */
[----:B------:R-:W-:Y:S02]  /*02c0*/  IMAD.MOV.U32 R9, RZ, RZ, 0x437c0000 ;  /* 0x437c0000ff097424 */ /* 0x000fe400078e00ff */
[----:B0-----:R-:W-:Y:S02]  /*02d0*/  FFMA.SAT R0, R2, R7, 0.5 ;  /* 0x3f00000002007423 */ /* 0x001fe40000002007 */
[----:B------:R-:W0:Y:S02]  /*02e0*/  LDC.64 R6, c[0x0][0x380] ;  /* 0x0000e000ff067b82 */ /* 0x000e240000000a00 */
[----:B------:R-:W-:-:S04]  /*02f0*/  FFMA.RM R0, R0, R9, 12582913 ;  /* 0x4b40000100007423 */ /* 0x000fc80000004009 */
[C---:B------:R-:W-:Y:S01]  /*0300*/  FADD R9, R0.reuse, -12583039 ;  /* 0xcb40007f00097421 */ /* 0x040fe20000000000 */
[----:B------:R-:W-:-:S03]  /*0310*/  IMAD.SHL.U32 R0, R0, 0x800000, RZ ;  /* 0x0080000000007824 */ /* 0x000fc600078e00ff */
[----:B------:R-:W-:-:S04]  /*0320*/  FFMA R9, R2, 1.4426950216293334961, -R9 ;  /* 0x3fb8aa3b02097823 */ /* 0x000fc80000000809 */
[----:B------:R-:W-:-:S06]  /*0330*/  FFMA R9, R2, 1.925963033500011079e-08, R9 ;  /* 0x32a5706002097823 */ /* 0x000fcc0000000009 */
[----:B------:R-:W1:Y:S01]  /*0340*/  MUFU.EX2 R9, R9 ;  /* 0x0000000900097308 */ /* 0x000e620000000800 */
[----:B0-----:R-:W-:-:S04]  /*0350*/  IMAD.WIDE R4, R5, 0x4, R6 ;  /* 0x0000000405047825 */ /* 0x001fc800078e0206 */
[----:B-1----:R-:W-:-:S05]  /*0360*/  FMUL R3, R0, R9 ;  /* 0x0000000900037220 */ /* 0x002fca0000400000 */
[----:B------:R-:W-:Y:S01]  /*0370*/  STG.E desc[UR4][R4.64], R3 ;  /* 0x0000000304007986 */ /* 0x000fe2000c101904 */
[----:B------:R-:W-:Y:S05]  /*0380*/  EXIT ;  /* 0x000000000000794d */ /* 0x000fea0003800000 */
        .weak           $__internal_0_$__cuda_sm20_div_rn_f64_full
        .type           $__internal_0_$__cuda_sm20_div_rn_f64_full,@function
        .size           $__internal_0_$__cuda_sm20_div_rn_f64_full,(.L_x_35 - $__internal_0_$__cuda_sm20_div_rn_f64_full)
$__internal_0_$__cuda_sm20_div_rn_f64_full:
[----:B------:R-:W-:Y:S02]  /*0390*/  HFMA2 R3, -RZ, RZ, 1.990234375, -0.0 ;  /* 0x3ff68000ff037431 */ /* 0x000fe400000001ff */
[----:B------:R-:W-:Y:S01]  /*03a0*/  IMAD.MOV.U32 R2, RZ, RZ, 0x0 ;  /* 0x00000000ff027424 */ /* 0x000fe200078e00ff */
[----:B------:R-:W-:Y:S01]  /*03b0*/  FSETP.GEU.AND P1, PT, |R7|, 1.469367938527859385e-39, PT ;  /* 0x001000000700780b */ /* 0x000fe20003f2e200 */
[----:B------:R-:W-:Y:S01]  /*03c0*/  IMAD.MOV.U32 R8, RZ, RZ, 0x1 ;  /* 0x00000001ff087424 */ /* 0x000fe200078e00ff */
[----:B------:R-:W-:Y:S01]  /*03d0*/  BSSY.RECONVERGENT B1, `(.L_x_19) ;  /* 0x0000047000017945 */ /* 0x000fe20003800200 */
[----:B------:R-:W-:Y:S01]  /*03e0*/  IMAD.MOV.U32 R19, RZ, RZ, 0x40600000 ;  /* 0x40600000ff137424 */ /* 0x000fe200078e00ff */
[----:B------:R-:W0:Y:S03]  /*03f0*/  MUFU.RCP64H R9, R3 ;  /* 0x0000000300097308 */ /* 0x000e260000001800 */
[----:B------:R-:W-:Y:S01]  /*0400*/  VIADD R21, R19, 0xffffffff ;  /* 0xffffffff13157836 */ /* 0x000fe20000000000 */
[----:B0-----:R-:W-:-:S08]  /*0410*/  DFMA R10, R8, -R2, 1 ;  /* 0x3ff00000080a742b */ /* 0x001fd00000000802 */
[----:B------:R-:W-:Y:S01]  /*0420*/  DFMA R12, R10, R10, R10 ;  /* 0x0000000a0a0c722b */ /* 0x000fe2000000000a */
[----:B------:R-:W-:Y:S01]  /*0430*/  LOP3.LUT R10, R7, 0x7ff00000, RZ, 0xc0, !PT ;  /* 0x7ff00000070a7812 */ /* 0x000fe200078ec0ff */
[----:B------:R-:W-:-:S03]  /*0440*/  IMAD.MOV.U32 R11, RZ, RZ, 0x1ca00000 ;  /* 0x1ca00000ff0b7424 */ /* 0x000fc600078e00ff */
[----:B------:R-:W-:-:S03]  /*0450*/  ISETP.GE.U32.AND P0, PT, R10, 0x40600000, PT ;  /* 0x406000000a00780c */ /* 0x000fc60003f06070 */
[----:B------:R-:W-:Y:S01]  /*0460*/  DFMA R14, R8, R12, R8 ;  /* 0x0000000c080e722b */ /* 0x000fe20000000008 */
[----:B------:R-:W-:Y:S01]  /*0470*/  MOV R18, R10 ;  /* 0x0000000a00127202 */ /* 0x000fe20000000f00 */
[----:B------:R-:W-:Y:S01]  /*0480*/  IMAD.MOV.U32 R8, RZ, RZ, R6 ;  /* 0x000000ffff087224 */ /* 0x000fe200078e0006 */
[----:B------:R-:W-:-:S04]  /*0490*/  SEL R11, R11, 0x63400000, !P0 ;  /* 0x634000000b0b7807 */ /* 0x000fc80004000000 */
[C-C-:B------:R-:W-:Y:S01]  /*04a0*/  @!P1 LOP3.LUT R12, R11.reuse, 0x80000000, R7.reuse, 0xf8, !PT ;  /* 0x800000000b0c9812 */ /* 0x140fe200078ef807 */
[----:B------:R-:W-:Y:S01]  /*04b0*/  DFMA R16, R14, -R2, 1 ;  /* 0x3ff000000e10742b */ /* 0x000fe20000000802 */
[----:B------:R-:W-:Y:S02]  /*04c0*/  LOP3.LUT R9, R11, 0x800fffff, R7, 0xf8, !PT ;  /* 0x800fffff0b097812 */ /* 0x000fe400078ef807 */
[----:B------:R-:W-:Y:S01]  /*04d0*/  @!P1 LOP3.LUT R13, R12, 0x100000, RZ, 0xfc, !PT ;  /* 0x001000000c0d9812 */ /* 0x000fe200078efcff */
[----:B------:R-:W-:-:S04]  /*04e0*/  @!P1 IMAD.MOV.U32 R12, RZ, RZ, RZ ;  /* 0x000000ffff0c9224 */ /* 0x000fc800078e00ff */
[----:B------:R-:W-:Y:S02]  /*04f0*/  DFMA R16, R14, R16, R14 ;  /* 0x000000100e10722b */ /* 0x000fe4000000000e */
[----:B------:R-:W-:-:S08]  /*0500*/  @!P1 DFMA R8, R8, 2, -R12 ;  /* 0x400000000808982b */ /* 0x000fd0000000080c */
[----:B------:R-:W-:Y:S02]  /*0510*/  DMUL R12, R16, R8 ;  /* 0x00000008100c7228 */ /* 0x000fe40000000000 */
[----:B------:R-:W-:-:S05]  /*0520*/  @!P1 LOP3.LUT R18, R9, 0x7ff00000, RZ, 0xc0, !PT ;  /* 0x7ff0000009129812 */ /* 0x000fca00078ec0ff */
[----:B------:R-:W-:Y:S01]  /*0530*/  VIADD R20, R18, 0xffffffff ;  /* 0xffffffff12147836 */ /* 0x000fe20000000000 */
[----:B------:R-:W-:-:S04]  /*0540*/  DFMA R14, R12, -R2, R8 ;  /* 0x800000020c0e722b */ /* 0x000fc80000000008 */
[----:B------:R-:W-:-:S04]  /*0550*/  ISETP.GT.U32.AND P0, PT, R20, 0x7feffffe, PT ;  /* 0x7feffffe1400780c */ /* 0x000fc80003f04070 */
[----:B------:R-:W-:Y:S01]  /*0560*/  ISETP.GT.U32.OR P0, PT, R21, 0x7feffffe, P0 ;  /* 0x7feffffe1500780c */ /* 0x000fe20000704470 */
[----:B------:R-:W-:-:S12]  /*0570*/  DFMA R12, R16, R14, R12 ;  /* 0x0000000e100c722b */ /* 0x000fd8000000000c */
[----:B------:R-:W-:Y:S05]  /*0580*/  @P0 BRA `(.L_x_20) ;  /* 0x0000000000680947 */ /* 0x000fea0003800000 */
[----:B------:R-:W-:Y:S02]  /*0590*/  IMAD.MOV.U32 R7, RZ, RZ, 0x40600000 ;  /* 0x40600000ff077424 */ /* 0x000fe400078e00ff */
[----:B------:R-:W-:-:S03]  /*05a0*/  IMAD.MOV.U32 R6, RZ, RZ, RZ ;  /* 0x000000ffff067224 */ /* 0x000fc600078e00ff */
[----:B------:R-:W-:-:S04]  /*05b0*/  VIADDMNMX R10, R10, -R7, 0xb9600000, !PT ;  /* 0xb96000000a0a7446 */ /* 0x000fc80007800907 */
[----:B------:R-:W-:-:S04]  /*05c0*/  VIMNMX R10, PT, PT, R10, 0x46a00000, PT ;  /* 0x46a000000a0a7848 */ /* 0x000fc80003fe0100 */
[----:B------:R-:W-:-:S05]  /*05d0*/  IADD3 R14, PT, PT, -R11, R10, RZ ;  /* 0x0000000a0b0e7210 */ /* 0x000fca0007ffe1ff */
[----:B------:R-:W-:-:S06]  /*05e0*/  VIADD R7, R14, 0x7fe00000 ;  /* 0x7fe000000e077836 */ /* 0x000fcc0000000000 */
[----:B------:R-:W-:-:S10]  /*05f0*/  DMUL R10, R12, R6 ;  /* 0x000000060c0a7228 */ /* 0x000fd40000000000 */
[----:B------:R-:W-:-:S13]  /*0600*/  FSETP.GTU.AND P0, PT, |R11|, 1.469367938527859385e-39, PT ;  /* 0x001000000b00780b */ /* 0x000fda0003f0c200 */
[----:B------:R-:W-:Y:S05]  /*0610*/  @P0 BRA `(.L_x_21) ;  /* 0x0000000000880947 */ /* 0x000fea0003800000 */
[----:B------:R-:W-:Y:S01]  /*0620*/  DFMA R2, R12, -R2, R8 ;  /* 0x800000020c02722b */ /* 0x000fe20000000008 */
[----:B------:R-:W-:-:S09]  /*0630*/  IMAD.MOV.U32 R6, RZ, RZ, RZ ;  /* 0x000000ffff067224 */ /* 0x000fd200078e00ff */
[C---:B------:R-:W-:Y:S02]  /*0640*/  FSETP.NEU.AND P0, PT, R3.reuse, RZ, PT ;  /* 0x000000ff0300720b */ /* 0x040fe40003f0d000 */
[----:B------:R-:W-:-:S04]  /*0650*/  LOP3.LUT R2, R3, 0x40668000, RZ, 0x3c, !PT ;  /* 0x4066800003027812 */ /* 0x000fc800078e3cff */
[----:B------:R-:W-:-:S04]  /*0660*/  LOP3.LUT R9, R2, 0x80000000, RZ, 0xc0, !PT ;  /* 0x8000000002097812 */ /* 0x000fc800078ec0ff */
[----:B------:R-:W-:-:S03]  /*0670*/  LOP3.LUT R7, R9, R7, RZ, 0xfc, !PT ;  /* 0x0000000709077212 */ /* 0x000fc600078efcff */
[----:B------:R-:W-:Y:S05]  /*0680*/  @!P0 BRA `(.L_x_21) ;  /* 0x00000000006c8947 */ /* 0x000fea0003800000 */
[----:B------:R-:W-:Y:S01]  /*0690*/  IMAD.MOV R3, RZ, RZ, -R14 ;  /* 0x000000ffff037224 */ /* 0x000fe200078e0a0e */
[----:B------:R-:W-:Y:S01]  /*06a0*/  MOV R2, RZ ;  /* 0x000000ff00027202 */ /* 0x000fe20000000f00 */
[----:B------:R-:W-:-:S05]  /*06b0*/  DMUL.RP R6, R12, R6 ;  /* 0x000000060c067228 */ /* 0x000fca0000008000 */
[----:B------:R-:W-:-:S05]  /*06c0*/  DFMA R2, R10, -R2, R12 ;  /* 0x800000020a02722b */ /* 0x000fca000000000c */
[----:B------:R-:W-:Y:S02]  /*06d0*/  LOP3.LUT R9, R7, R9, RZ, 0x3c, !PT ;  /* 0x0000000907097212 */ /* 0x000fe400078e3cff */
[----:B------:R-:W-:-:S04]  /*06e0*/  IADD3 R2, PT, PT, -R14, -0x43300000, RZ ;  /* 0xbcd000000e027810 */ /* 0x000fc80007ffe1ff */
[----:B------:R-:W-:-:S04]  /*06f0*/  FSETP.NEU.AND P0, PT, |R3|, R2, PT ;  /* 0x000000020300720b */ /* 0x000fc80003f0d200 */
[----:B------:R-:W-:Y:S02]  /*0700*/  FSEL R10, R6, R10, !P0 ;  /* 0x0000000a060a7208 */ /* 0x000fe40004000000 */
[----:B------:R-:W-:Y:S01]  /*0710*/  FSEL R11, R9, R11, !P0 ;  /* 0x0000000b090b7208 */ /* 0x000fe20004000000 */
[----:B------:R-:W-:Y:S06]  /*0720*/  BRA `(.L_x_21) ;  /* 0x0000000000447947 */ /* 0x000fec0003800000 */
.L_x_20:
[----:B------:R-:W-:-:S14]  /*0730*/  DSETP.NAN.AND P0, PT, R6, R6, PT ;  /* 0x000000060600722a */ /* 0x000fdc0003f08000 */
[----:B------:R-:W-:Y:S05]  /*0740*/  @P0 BRA `(.L_x_22) ;  /* 0x0000000000340947 */ /* 0x000fea0003800000 */
[----:B------:R-:W-:Y:S01]  /*0750*/  ISETP.NE.AND P0, PT, R18, R19, PT ;  /* 0x000000131200720c */ /* 0x000fe20003f05270 */
[----:B------:R-:W-:Y:S02]  /*0760*/  IMAD.MOV.U32 R10, RZ, RZ, 0x0 ;  /* 0x00000000ff0a7424 */ /* 0x000fe400078e00ff */
[----:B------:R-:W-:-:S10]  /*0770*/  IMAD.MOV.U32 R11, RZ, RZ, -0x80000 ;  /* 0xfff80000ff0b7424 */ /* 0x000fd400078e00ff */
[----:B------:R-:W-:Y:S05]  /*0780*/  @!P0 BRA `(.L_x_21) ;  /* 0x00000000002c8947 */ /* 0x000fea0003800000 */
[----:B------:R-:W-:Y:S02]  /*0790*/  ISETP.NE.AND P0, PT, R18, 0x7ff00000, PT ;  /* 0x7ff000001200780c */ /* 0x000fe40003f05270 */
[----:B------:R-:W-:Y:S02]  /*07a0*/  LOP3.LUT R6, R7, 0x40668000, RZ, 0x3c, !PT ;  /* 0x4066800007067812 */ /* 0x000fe400078e3cff */
[----:B------:R-:W-:Y:S02]  /*07b0*/  ISETP.EQ.OR P0, PT, R19, RZ, !P0 ;  /* 0x000000ff1300720c */ /* 0x000fe40004702670 */
[----:B------:R-:W-:-:S11]  /*07c0*/  LOP3.LUT R11, R6, 0x80000000, RZ, 0xc0, !PT ;  /* 0x80000000060b7812 */ /* 0x000fd600078ec0ff */
[----:B------:R-:W-:Y:S01]  /*07d0*/  @P0 LOP3.LUT R2, R11, 0x7ff00000, RZ, 0xfc, !PT ;  /* 0x7ff000000b020812 */ /* 0x000fe200078efcff */
[----:B------:R-:W-:Y:S02]  /*07e0*/  @!P0 IMAD.MOV.U32 R10, RZ, RZ, RZ ;  /* 0x000000ffff0a8224 */ /* 0x000fe400078e00ff */
[----:B------:R-:W-:Y:S01]  /*07f0*/  @P0 IMAD.MOV.U32 R10, RZ, RZ, RZ ;  /* 0x000000ffff0a0224 */ /* 0x000fe200078e00ff */
[----:B------:R-:W-:Y:S01]  /*0800*/  @P0 MOV R11, R2 ;  /* 0x00000002000b0202 */ /* 0x000fe20000000f00 */
[----:B------:R-:W-:Y:S06]  /*0810*/  BRA `(.L_x_21) ;  /* 0x0000000000087947 */ /* 0x000fec0003800000 */
.L_x_22:
[----:B------:R-:W-:Y:S01]  /*0820*/  LOP3.LUT R11, R7, 0x80000, RZ, 0xfc, !PT ;  /* 0x00080000070b7812 */ /* 0x000fe200078efcff */
[----:B------:R-:W-:-:S07]  /*0830*/  IMAD.MOV.U32 R10, RZ, RZ, R6 ;  /* 0x000000ffff0a7224 */ /* 0x000fce00078e0006 */
.L_x_21:
[----:B------:R-:W-:Y:S05]  /*0840*/  BSYNC.RECONVERGENT B1 ;  /* 0x0000000000017941 */ /* 0x000fea0003800200 */
.L_x_19:
[----:B------:R-:W-:Y:S02]  /*0850*/  IMAD.MOV.U32 R2, RZ, RZ, R0 ;  /* 0x000000ffff027224 */ /* 0x000fe400078e0000 */
[----:B------:R-:W-:-:S04]  /*0860*/  IMAD.MOV.U32 R3, RZ, RZ, 0x0 ;  /* 0x00000000ff037424 */ /* 0x000fc800078e00ff */
[----:B------:R-:W-:Y:S05]  /*0870*/  RET.REL.NODEC R2 `(_Z7expMassPfi) ;  /* 0xfffffff402e07950 */ /* 0x000fea0003c3ffff */
.L_x_23:
        /* <DEDUP_REMOVED lines=16> */
.L_x_35:


//--------------------- .text._Z12setup_kernelP17curandStateXORWOWm --------------------------
	.section	.text._Z12setup_kernelP17curandStateXORWOWm,"ax",@progbits
	.align	128
        .global         _Z12setup_kernelP17curandStateXORWOWm
        .type           _Z12setup_kernelP17curandStateXORWOWm,@function
        .size           _Z12setup_kernelP17curandStateXORWOWm,(.L_x_39 - _Z12setup_kernelP17curandStateXORWOWm)
        .other          _Z12setup_kernelP17curandStateXORWOWm,@"STO_CUDA_ENTRY STV_DEFAULT"
_Z12setup_kernelP17curandStateXORWOWm:
.text._Z12setup_kernelP17curandStateXORWOWm:
[----:B------:R-:W-:Y:S01]  /*0000*/  LDC R1, c[0x0][0x37c] ;  /* 0x0000df00ff017b82 */ /* 0x000fe20000000800 */
[----:B------:R-:W0:Y:S07]  /*0010*/  S2R R13, SR_TID.X ;  /* 0x00000000000d7919 */ /* 0x000e2e0000002100 */
[----:B------:R-:W1:Y:S01]  /*0020*/  LDC.64 R2, c[0x0][0x388] ;  /* 0x0000e200ff027b82 */ /* 0x000e620000000a00 */
[----:B------:R-:W2:Y:S01]  /*0030*/  LDCU.64 UR4, c[0x0][0x358] ;  /* 0x00006b00ff0477ac */ /* 0x000ea20008000a00 */
[----:B------:R-:W-:Y:S06]  /*0040*/  BSSY.RECONVERGENT B0, `(.L_x_24) ;  /* 0x00000e5000007945 */ /* 0x000fec0003800200 */
[----:B------:R-:W0:Y:S08]  /*0050*/  S2UR UR6, SR_CTAID.X ;  /* 0x00000000000679c3 */ /* 0x000e300000002500 */
[----:B------:R-:W0:Y:S08]  /*0060*/  LDC R4, c[0x0][0x360] ;  /* 0x0000d800ff047b82 */ /* 0x000e300000000800 */
[----:B------:R-:W3:Y:S01]  /*0070*/  LDC.64 R6, c[0x0][0x380] ;  /* 0x0000e000ff067b82 */ /* 0x000ee20000000a00 */
[----:B-1----:R-:W-:-:S02]  /*0080*/  LOP3.LUT R0, R2, 0xaad26b49, RZ, 0x3c, !PT ;  /* 0xaad26b4902007812 */ /* 0x002fc400078e3cff */
[----:B------:R-:W-:-:S03]  /*0090*/  LOP3.LUT R2, R3, 0xf7dcefdd, RZ, 0x3c, !PT ;  /* 0xf7dcefdd03027812 */ /* 0x000fc600078e3cff */
[----:B------:R-:W-:Y:S02]  /*00a0*/  IMAD R0, R0, 0x4182bed5, RZ ;  /* 0x4182bed500007824 */ /* 0x000fe400078e02ff */
[----:B------:R-:W-:Y:S02]  /*00b0*/  IMAD R3, R2, -0x658354e5, RZ ;  /* 0x9a7cab1b02037824 */ /* 0x000fe400078e02ff */
[C---:B------:R-:W-:Y:S01]  /*00c0*/  VIADD R5, R0.reuse, 0x75bcd15 ;  /* 0x075bcd1500057836 */ /* 0x040fe20000000000 */
[C---:B------:R-:W-:Y:S01]  /*00d0*/  LOP3.LUT R8, R0.reuse, 0x159a55e5, RZ, 0x3c, !PT ;  /* 0x159a55e500087812 */ /* 0x040fe200078e3cff */
[----:B------:R-:W-:Y:S01]  /*00e0*/  VIADD R11, R0, 0x583f19 ;  /* 0x00583f19000b7836 */ /* 0x000fe20000000000 */
[C---:B------:R-:W-:Y:S01]  /*00f0*/  LOP3.LUT R10, R3.reuse, 0x5491333, RZ, 0x3c, !PT ;  /* 0x05491333030a7812 */ /* 0x040fe200078e3cff */
[----:B------:R-:W-:Y:S02]  /*0100*/  VIADD R9, R3, 0x1f123bb5 ;  /* 0x1f123bb503097836 */ /* 0x000fe40000000000 */
[----:B0-----:R-:W-:Y:S01]  /*0110*/  IMAD R13, R4, UR6, R13 ;  /* 0x00000006040d7c24 */ /* 0x001fe2000f8e020d */
[----:B------:R-:W-:-:S04]  /*0120*/  IADD3 R4, PT, PT, R0, 0x64f0c9, R3 ;  /* 0x0064f0c900047810 */ /* 0x000fc80007ffe003 */
[C---:B------:R-:W-:Y:S01]  /*0130*/  ISETP.NE.AND P0, PT, R13.reuse, RZ, PT ;  /* 0x000000ff0d00720c */ /* 0x040fe20003f05270 */
[----:B---3--:R-:W-:-:S05]  /*0140*/  IMAD.WIDE R6, R13, 0x30, R6 ;  /* 0x000000300d067825 */ /* 0x008fca00078e0206 */
[----:B--2---:R0:W-:Y:S04]  /*0150*/  STG.E.64 desc[UR4][R6.64], R4 ;  /* 0x0000000406007986 */ /* 0x0041e8000c101b04 */
[----:B------:R0:W-:Y:S04]  /*0160*/  STG.E.64 desc[UR4][R6.64+0x8], R8 ;  /* 0x0000080806007986 */ /* 0x0001e8000c101b04 */
[----:B------:R0:W-:Y:S01]  /*0170*/  STG.E.64 desc[UR4][R6.64+0x10], R10 ;  /* 0x0000100a06007986 */ /* 0x0001e2000c101b04 */
[----:B------:R-:W-:Y:S05]  /*0180*/  @!P0 BRA `(.L_x_25) ;  /* 0x0000000c00408947 */ /* 0x000fea0003800000 */
[----:B------:R-:W-:Y:S01]  /*0190*/  SHF.R.S32.HI R0, RZ, 0x1f, R13 ;  /* 0x0000001fff007819 */ /* 0x000fe2000001140d */
[----:B------:R-:W-:-:S07]  /*01a0*/  IMAD.MOV.U32 R12, RZ, RZ, RZ ;  /* 0x000000ffff0c7224 */ /* 0x000fce00078e00ff */
.L_x_31:
[----:B-1----:R-:W-:Y:S01]  /*01b0*/  LOP3.LUT R2, R13, 0x3, RZ, 0xc0, !PT ;  /* 0x000000030d027812 */ /* 0x002fe200078ec0ff */
[----:B------:R-:W-:Y:S03]  /*01c0*/  BSSY.RECONVERGENT B1, `(.L_x_26) ;  /* 0x00000c6000017945 */ /* 0x000fe60003800200 */
[----:B------:R-:W-:-:S04]  /*01d0*/  ISETP.NE.U32.AND P0, PT, R2, RZ, PT ;  /* 0x000000ff0200720c */ /* 0x000fc80003f05070 */
[----:B------:R-:W-:-:S13]  /*01e0*/  ISETP.NE.AND.EX P0, PT, RZ, RZ, PT, P0 ;  /* 0x000000ffff00720c */ /* 0x000fda0003f05300 */
[----:B------:R-:W-:Y:S05]  /*01f0*/  @!P0 BRA `(.L_x_27) ;  /* 0x0000000c00088947 */ /* 0x000fea0003800000 */
[----:B0-----:R-:W0:Y:S01]  /*0200*/  LDC.64 R8, c[0x4][RZ] ;  /* 0x01000000ff087b82 */ /* 0x001e220000000a00 */
[----:B------:R-:W-:Y:S02]  /*0210*/  IMAD.MOV.U32 R14, RZ, RZ, RZ ;  /* 0x000000ffff0e7224 */ /* 0x000fe400078e00ff */
[----:B0-----:R-:W-:-:S07]  /*0220*/  IMAD.WIDE.U32 R8, R12, 0xc80, R8 ;  /* 0x00000c800c087825 */ /* 0x001fce00078e0008 */
.L_x_30:
[----:B-1----:R-:W-:Y:S01]  /*0230*/  IMAD.MOV.U32 R15, RZ, RZ, RZ ;  /* 0x000000ffff0f7224 */ /* 0x002fe200078e00ff */
[----:B------:R-:W-:Y:S01]  /*0240*/  CS2R R2, SRZ ;  /* 0x0000000000027805 */ /* 0x000fe2000001ff00 */
[----:B------:R-:W-:Y:S01]  /*0250*/  IMAD.MOV.U32 R17, RZ, RZ, RZ ;  /* 0x000000ffff117224 */ /* 0x000fe200078e00ff */
[----:B------:R-:W-:-:S07]  /*0260*/  CS2R R4, SRZ ;  /* 0x0000000000047805 */ /* 0x000fce000001ff00 */
.L_x_29:
[----:B------:R-:W-:-:S05]  /*0270*/  IMAD.WIDE.U32 R10, R17, 0x4, R6 ;  /* 0x00000004110a7825 */ /* 0x000fca00078e0006 */
[----:B------:R0:W5:Y:S01]  /*0280*/  LDG.E R16, desc[UR4][R10.64+0x4] ;  /* 0x000004040a107981 */ /* 0x000162000c1e1900 */
[----:B------:R-:W-:-:S07]  /*0290*/  IMAD.MOV.U32 R19, RZ, RZ, RZ ;  /* 0x000000ffff137224 */ /* 0x000fce00078e00ff */
.L_x_28:
[----:B-----5:R-:W-:Y:S01]  /*02a0*/  SHF.R.U32.HI R24, RZ, R19, R16 ;  /* 0x00000013ff187219 */ /* 0x020fe20000011610 */
[----:B0-----:R-:W-:-:S03]  /*02b0*/  IMAD.SHL.U32 R10, R17, 0x20, RZ ;  /* 0x00000020110a7824 */ /* 0x001fc600078e00ff */
[----:B------:R-:W-:Y:S01]  /*02c0*/  LOP3.LUT R11, R24, 0x1, RZ, 0xc0, !PT ;  /* 0x00000001180b7812 */ /* 0x000fe200078ec0ff */
[----:B------:R-:W-:-:S03]  /*02d0*/  IMAD.IADD R10, R10, 0x1, R19 ;  /* 0x000000010a0a7824 */ /* 0x000fc600078e0213 */
[----:B------:R-:W-:Y:S01]  /*02e0*/  ISETP.NE.U32.AND P0, PT, R11, 0x1, PT ;  /* 0x000000010b00780c */ /* 0x000fe20003f05070 */
[----:B------:R-:W-:-:S03]  /*02f0*/  IMAD R11, R10, 0x5, RZ ;  /* 0x000000050a0b7824 */ /* 0x000fc600078e02ff */
[----:B------:R-:W-:Y:S01]  /*0300*/  R2P PR, R24, 0x7e ;  /* 0x0000007e18007804 */ /* 0x000fe20000000000 */
[----:B------:R-:W-:-:S08]  /*0310*/  IMAD.WIDE.U32 R10, R11, 0x4, R8 ;  /* 0x000000040b0a7825 */ /* 0x000fd000078e0008 */
[----:B------:R-:W2:Y:S04]  /*0320*/  @!P0 LDG.E R18, desc[UR4][R10.64] ;  /* 0x000000040a128981 */ /* 0x000ea8000c1e1900 */
[----:B------:R-:W3:Y:S04]  /*0330*/  @!P0 LDG.E R20, desc[UR4][R10.64+0x10] ;  /* 0x000010040a148981 */ /* 0x000ee8000c1e1900 */
[----:B------:R-:W4:Y:S04]  /*0340*/  @P1 LDG.E R22, desc[UR4][R10.64+0x14] ;  /* 0x000014040a161981 */ /* 0x000f28000c1e1900 */
[----:B------:R-:W4:Y:S04]  /*0350*/  @P2 LDG.E R26, desc[UR4][R10.64+0x28] ;  /* 0x000028040a1a2981 */ /* 0x000f28000c1e1900 */
[----:B------:R-:W4:Y:S04]  /*0360*/  @!P0 LDG.E R21, desc[UR4][R10.64+0x4] ;  /* 0x000004040a158981 */ /* 0x000f28000c1e1900 */
[----:B------:R-:W4:Y:S04]  /*0370*/  @!P0 LDG.E R23, desc[UR4][R10.64+0xc] ;  /* 0x00000c040a178981 */ /* 0x000f28000c1e1900 */
[----:B------:R-:W4:Y:S04]  /*0380*/  @P1 LDG.E R25, desc[UR4][R10.64+0x18] ;  /* 0x000018040a191981 */ /* 0x000f28000c1e1900 */
[----:B------:R-:W4:Y:S04]  /*0390*/  @P3 LDG.E R28, desc[UR4][R10.64+0x3c] ;  /* 0x00003c040a1c3981 */ /* 0x000f28000c1e1900 */
[----:B------:R-:W4:Y:S01]  /*03a0*/  @P6 LDG.E R27, desc[UR4][R10.64+0x7c] ;  /* 0x00007c040a1b6981 */ /* 0x000f22000c1e1900 */
[----:B--2---:R-:W-:-:S03]  /*03b0*/  @!P0 LOP3.LUT R15, R15, R18, RZ, 0x3c, !PT ;  /* 0x000000120f0f8212 */ /* 0x004fc600078e3cff */
[----:B------:R-:W2:Y:S01]  /*03c0*/  @!P0 LDG.E R18, desc[UR4][R10.64+0x8] ;  /* 0x000008040a128981 */ /* 0x000ea2000c1e1900 */
[----:B---3--:R-:W-:-:S03]  /*03d0*/  @!P0 LOP3.LUT R3, R3, R20, RZ, 0x3c, !PT ;  /* 0x0000001403038212 */ /* 0x008fc600078e3cff */
[----:B------:R-:W3:Y:S01]  /*03e0*/  @P1 LDG.E R20, desc[UR4][R10.64+0x24] ;  /* 0x000024040a141981 */ /* 0x000ee2000c1e1900 */
[----:B----4-:R-:W-:-:S03]  /*03f0*/  @P1 LOP3.LUT R15, R15, R22, RZ, 0x3c, !PT ;  /* 0x000000160f0f1212 */ /* 0x010fc600078e3cff */
[----:B------:R-:W4:Y:S01]  /*0400*/  @P2 LDG.E R22, desc[UR4][R10.64+0x38] ;  /* 0x000038040a162981 */ /* 0x000f22000c1e1900 */
[----:B------:R-:W-:-:S03]  /*0410*/  @P2 LOP3.LUT R15, R15, R26, RZ, 0x3c, !PT ;  /* 0x0000001a0f0f2212 */ /* 0x000fc600078e3cff */
[----:B------:R-:W4:Y:S01]  /*0420*/  @P4 LDG.E R26, desc[UR4][R10.64+0x50] ;  /* 0x000050040a1a4981 */ /* 0x000f22000c1e1900 */
[----:B------:R-:W-:-:S03]  /*0430*/  @!P0 LOP3.LUT R4, R4, R21, RZ, 0x3c, !PT ;  /* 0x0000001504048212 */ /* 0x000fc600078e3cff */
[----:B------:R-:W4:Y:S01]  /*0440*/  @P1 LDG.E R21, desc[UR4][R10.64+0x20] ;  /* 0x000020040a151981 */ /* 0x000f22000c1e1900 */
[----:B------:R-:W-:-:S03]  /*0450*/  @!P0 LOP3.LUT R2, R2, R23, RZ, 0x3c, !PT ;  /* 0x0000001702028212 */ /* 0x000fc600078e3cff */
[----:B------:R-:W4:Y:S01]  /*0460*/  @P2 LDG.E R23, desc[UR4][R10.64+0x2c] ;  /* 0x00002c040a172981 */ /* 0x000f22000c1e1900 */
[----:B------:R-:W-:-:S03]  /*0470*/  @P1 LOP3.LUT R4, R4, R25, RZ, 0x3c, !PT ;  /* 0x0000001904041212 */ /* 0x000fc600078e3cff */
[----:B------:R-:W4:Y:S01]  /*0480*/  @P2 LDG.E R25, desc[UR4][R10.64+0x34] ;  /* 0x000034040a192981 */ /* 0x000f22000c1e1900 */
[----:B--2---:R-:W-:-:S03]  /*0490*/  @!P0 LOP3.LUT R5, R5, R18, RZ, 0x3c, !PT ;  /* 0x0000001205058212 */ /* 0x004fc600078e3cff */
[----:B------:R-:W2:Y:S01]  /*04a0*/  @P1 LDG.E R18, desc[UR4][R10.64+0x1c] ;  /* 0x00001c040a121981 */ /* 0x000ea2000c1e1900 */
[----:B---3--:R-:W-:-:S03]  /*04b0*/  @P1 LOP3.LUT R3, R3, R20, RZ, 0x3c, !PT ;  /* 0x0000001403031212 */ /* 0x008fc600078e3cff */
[----:B------:R-:W3:Y:S01]  /*04c0*/  @P2 LDG.E R20, desc[UR4][R10.64+0x30] ;  /* 0x000030040a142981 */ /* 0x000ee2000c1e1900 */
[----:B----4-:R-:W-:-:S03]  /*04d0*/  @P2 LOP3.LUT R3, R3, R22, RZ, 0x3c, !PT ;  /* 0x0000001603032212 */ /* 0x010fc600078e3cff */
[----:B------:R-:W4:Y:S01]  /*04e0*/  @P3 LDG.E R22, desc[UR4][R10.64+0x4c] ;  /* 0x00004c040a163981 */ /* 0x000f22000c1e1900 */
[----:B------:R-:W-:-:S04]  /*04f0*/  @P3 LOP3.LUT R15, R15, R28, RZ, 0x3c, !PT ;  /* 0x0000001c0f0f3212 */ /* 0x000fc800078e3cff */
[----:B------:R-:W-:Y:S02]  /*0500*/  @P4 LOP3.LUT R15, R15, R26, RZ, 0x3c, !PT ;  /* 0x0000001a0f0f4212 */ /* 0x000fe400078e3cff */
[----:B------:R-:W-:Y:S01]  /*0510*/  @P1 LOP3.LUT R2, R2, R21, RZ, 0x3c, !PT ;  /* 0x0000001502021212 */ /* 0x000fe200078e3cff */
[----:B------:R-:W4:Y:S04]  /*0520*/  @P5 LDG.E R26, desc[UR4][R10.64+0x64] ;  /* 0x000064040a1a5981 */ /* 0x000f28000c1e1900 */
[----:B------:R-:W4:Y:S01]  /*0530*/  @P3 LDG.E R21, desc[UR4][R10.64+0x40] ;  /* 0x000040040a153981 */ /* 0x000f22000c1e1900 */
[----:B------:R-:W-:Y:S02]  /*0540*/  @P2 LOP3.LUT R4, R4, R23, RZ, 0x3c, !PT ;  /* 0x0000001704042212 */ /* 0x000fe400078e3cff */
[----:B------:R-:W-:Y:S01]  /*0550*/  @P2 LOP3.LUT R2, R2, R25, RZ, 0x3c, !PT ;  /* 0x0000001902022212 */ /* 0x000fe200078e3cff */
[----:B------:R-:W4:Y:S04]  /*0560*/  @P3 LDG.E R23, desc[UR4][R10.64+0x48] ;  /* 0x000048040a173981 */ /* 0x000f28000c1e1900 */
[----:B------:R-:W4:Y:S01]  /*0570*/  @P4 LDG.E R25, desc[UR4][R10.64+0x54] ;  /* 0x000054040a194981 */ /* 0x000f22000c1e1900 */
[----:B--2---:R-:W-:-:S03]  /*0580*/  @P1 LOP3.LUT R5, R5, R18, RZ, 0x3c, !PT ;  /* 0x0000001205051212 */ /* 0x004fc600078e3cff */
[----:B------:R-:W2:Y:S01]  /*0590*/  @P3 LDG.E R18, desc[UR4][R10.64+0x44] ;  /* 0x000044040a123981 */ /* 0x000ea2000c1e1900 */
[----:B---3--:R-:W-:-:S03]  /*05a0*/  @P2 LOP3.LUT R5, R5, R20, RZ, 0x3c, !PT ;  /* 0x0000001405052212 */ /* 0x008fc600078e3cff */
[----:B------:R-:W3:Y:S01]  /*05b0*/  @P4 LDG.E R20, desc[UR4][R10.64+0x58] ;  /* 0x000058040a144981 */ /* 0x000ee2000c1e1900 */
[----:B----4-:R-:W-:-:S03]  /*05c0*/  @P3 LOP3.LUT R3, R3, R22, RZ, 0x3c, !PT ;  /* 0x0000001603033212 */ /* 0x010fc600078e3cff */
[----:B------:R-:W4:Y:S01]  /*05d0*/  @P4 LDG.E R22, desc[UR4][R10.64+0x60] ;  /* 0x000060040a164981 */ /* 0x000f22000c1e1900 */
[----:B------:R-:W-:Y:S02]  /*05e0*/  LOP3.LUT P0, RZ, R24, 0x80, RZ, 0xc0, !PT ;  /* 0x0000008018ff7812 */ /* 0x000fe4000780c0ff */
[----:B------:R-:W-:Y:S02]  /*05f0*/  @P5 LOP3.LUT R15, R15, R26, RZ, 0x3c, !PT ;  /* 0x0000001a0f0f5212 */ /* 0x000fe400078e3cff */
[----:B------:R-:W4:Y:S01]  /*0600*/  @P6 LDG.E R26, desc[UR4][R10.64+0x78] ;  /* 0x000078040a1a6981 */ /* 0x000f22000c1e1900 */
[----:B------:R-:W-:-:S03]  /*0610*/  @P3 LOP3.LUT R4, R4, R21, RZ, 0x3c, !PT ;  /* 0x0000001504043212 */ /* 0x000fc600078e3cff */
[----:B------:R-:W4:Y:S01]  /*0620*/  @P4 LDG.E R21, desc[UR4][R10.64+0x5c] ;  /* 0x00005c040a154981 */ /* 0x000f22000c1e1900 */
[----:B------:R-:W-:-:S03]  /*0630*/  @P3 LOP3.LUT R2, R2, R23, RZ, 0x3c, !PT ;  /* 0x0000001702023212 */ /* 0x000fc600078e3cff */
[----:B------:R-:W4:Y:S01]  /*0640*/  @P5 LDG.E R23, desc[UR4][R10.64+0x68] ;  /* 0x000068040a175981 */ /* 0x000f22000c1e1900 */
[----:B------:R-:W-:-:S03]  /*0650*/  @P4 LOP3.LUT R4, R4, R25, RZ, 0x3c, !PT ;  /* 0x0000001904044212 */ /* 0x000fc600078e3cff */
[----:B------:R-:W4:Y:S01]  /*0660*/  @P5 LDG.E R25, desc[UR4][R10.64+0x70] ;  /* 0x000070040a195981 */ /* 0x000f22000c1e1900 */
[----:B--2---:R-:W-:-:S03]  /*0670*/  @P3 LOP3.LUT R5, R5, R18, RZ, 0x3c, !PT ;  /* 0x0000001205053212 */ /* 0x004fc600078e3cff */
[----:B------:R-:W2:Y:S01]  /*0680*/  @P5 LDG.E R18, desc[UR4][R10.64+0x6c] ;  /* 0x00006c040a125981 */ /* 0x000ea2000c1e1900 */
[----:B---3--:R-:W-:-:S03]  /*0690*/  @P4 LOP3.LUT R5, R5, R20, RZ, 0x3c, !PT ;  /* 0x0000001405054212 */ /* 0x008fc600078e3cff */
[----:B------:R-:W3:Y:S01]  /*06a0*/  @P5 LDG.E R20, desc[UR4][R10.64+0x74] ;  /* 0x000074040a145981 */ /* 0x000ee2000c1e1900 */
[----:B----4-:R-:W-:-:S03]  /*06b0*/  @P4 LOP3.LUT R3, R3, R22, RZ, 0x3c, !PT ;  /* 0x0000001603034212 */ /* 0x010fc600078e3cff */
[----:B------:R-:W4:Y:S01]  /*06c0*/  @P0 LDG.E R22, desc[UR4][R10.64+0x8c] ;  /* 0x00008c040a160981 */ /* 0x000f22000c1e1900 */
[----:B------:R-:W-:-:S03]  /*06d0*/  @P6 LOP3.LUT R15, R15, R26, RZ, 0x3c, !PT ;  /* 0x0000001a0f0f6212 */ /* 0x000fc600078e3cff */
        /* <DEDUP_REMOVED lines=13> */
[----:B------:R-:W-:Y:S02]  /*07b0*/  @P6 LOP3.LUT R4, R4, R27, RZ, 0x3c, !PT ;  /* 0x0000001b04046212 */ /* 0x000fe400078e3cff */
[----:B------:R-:W-:Y:S02]  /*07c0*/  @P6 LOP3.LUT R2, R2, R21, RZ, 0x3c, !PT ;  /* 0x0000001502026212 */ /* 0x000fe400078e3cff */
[----:B------:R-:W-:Y:S02]  /*07d0*/  @P0 LOP3.LUT R4, R4, R23, RZ, 0x3c, !PT ;  /* 0x0000001704040212 */ /* 0x000fe400078e3cff */
[----:B------:R-:W-:Y:S02]  /*07e0*/  @P0 LOP3.LUT R2, R2, R25, RZ, 0x3c, !PT ;  /* 0x0000001902020212 */ /* 0x000fe400078e3cff */
[----:B--2---:R-:W-:Y:S02]  /*07f0*/  @P6 LOP3.LUT R5, R5, R18, RZ, 0x3c, !PT ;  /* 0x0000001205056212 */ /* 0x004fe400078e3cff */
[----:B---3--:R-:W-:-:S02]  /*0800*/  @P6 LOP3.LUT R3, R3, R20, RZ, 0x3c, !PT ;  /* 0x0000001403036212 */ /* 0x008fc400078e3cff */
[----:B----4-:R-:W-:Y:S02]  /*0810*/  @P0 LOP3.LUT R5, R5, R22, RZ, 0x3c, !PT ;  /* 0x0000001605050212 */ /* 0x010fe400078e3cff */
[----:B------:R-:W-:Y:S02]  /*0820*/  @P0 LOP3.LUT R3, R3, R26, RZ, 0x3c, !PT ;  /* 0x0000001a03030212 */ /* 0x000fe400078e3cff */
[----:B------:R-:W-:-:S13]  /*0830*/  R2P PR, R24.B1, 0x7f ;  /* 0x0000007f18007804 */ /* 0x000fda0000001000 */
[----:B------:R-:W2:Y:S04]  /*0840*/  @P0 LDG.E R18, desc[UR4][R10.64+0xa0] ;  /* 0x0000a0040a120981 */ /* 0x000ea8000c1e1900 */
[----:B------:R-:W3:Y:S04]  /*0850*/  @P1 LDG.E R22, desc[UR4][R10.64+0xb4] ;  /* 0x0000b4040a161981 */ /* 0x000ee8000c1e1900 */
[----:B------:R-:W4:Y:S04]  /*0860*/  @P2 LDG.E R26, desc[UR4][R10.64+0xc8] ;  /* 0x0000c8040a1a2981 */ /* 0x000f28000c1e1900 */
[----:B------:R-:W4:Y:S04]  /*0870*/  @P3 LDG.E R28, desc[UR4][R10.64+0xdc] ;  /* 0x0000dc040a1c3981 */ /* 0x000f28000c1e1900 */
[----:B------:R-:W4:Y:S04]  /*0880*/  @P0 LDG.E R23, desc[UR4][R10.64+0xa4] ;  /* 0x0000a4040a170981 */ /* 0x000f28000c1e1900 */
[----:B------:R-:W4:Y:S04]  /*0890*/  @P0 LDG.E R20, desc[UR4][R10.64+0xa8] ;  /* 0x0000a8040a140981 */ /* 0x000f28000c1e1900 */
[----:B------:R-:W4:Y:S04]  /*08a0*/  @P4 LDG.E R25, desc[UR4][R10.64+0xf0] ;  /* 0x0000f0040a194981 */ /* 0x000f28000c1e1900 */
        /* <DEDUP_REMOVED lines=21> */
[----:B------:R-:W-:Y:S02]  /*0a00*/  LOP3.LUT P0, RZ, R24, 0x8000, RZ, 0xc0, !PT ;  /* 0x0000800018ff7812 */ /* 0x000fe4000780c0ff */
[----:B----4-:R-:W-:Y:S01]  /*0a10*/  @P5 LOP3.LUT R15, R15, R26, RZ, 0x3c, !PT ;  /* 0x0000001a0f0f5212 */ /* 0x010fe200078e3cff */
[----:B------:R-:W4:Y:S04]  /*0a20*/  @P3 LDG.E R24, desc[UR4][R10.64+0xe4] ;  /* 0x0000e4040a183981 */ /* 0x000f28000c1e1900 */
[----:B------:R-:W2:Y:S01]  /*0a30*/  @P6 LDG.E R26, desc[UR4][R10.64+0x118] ;  /* 0x000118040a1a6981 */ /* 0x000ea2000c1e1900 */
        /* <DEDUP_REMOVED lines=8> */
[----:B---3--:R-:W-:-:S03]  /*0ac0*/  @P2 LOP3.LUT R3, R3, R22, RZ, 0x3c, !PT ;  /* 0x0000001603032212 */ /* 0x008fc600078e3cff */
[----:B------:R-:W3:Y:S01]  /*0ad0*/  @P4 LDG.E R22, desc[UR4][R10.64+0x100] ;  /* 0x000100040a164981 */ /* 0x000ee2000c1e1900 */
[----:B--2---:R-:W-:-:S03]  /*0ae0*/  @P6 LOP3.LUT R15, R15, R26, RZ, 0x3c, !PT ;  /* 0x0000001a0f0f6212 */ /* 0x004fc600078e3cff */
[----:B------:R-:W2:Y:S01]  /*0af0*/  @P0 LDG.E R26, desc[UR4][R10.64+0x12c] ;  /* 0x00012c040a1a0981 */ /* 0x000ea2000c1e1900 */
[----:B----4-:R-:W-:-:S03]  /*0b00*/  @P2 LOP3.LUT R2, R2, R23, RZ, 0x3c, !PT ;  /* 0x0000001702022212 */ /* 0x010fc600078e3cff */
[----:B------:R-:W4:Y:S01]  /*0b10*/  @P4 LDG.E R23, desc[UR4][R10.64+0xfc] ;  /* 0x0000fc040a174981 */ /* 0x000f22000c1e1900 */
[----:B------:R-:W-:-:S03]  /*0b20*/  @P2 LOP3.LUT R5, R5, R20, RZ, 0x3c, !PT ;  /* 0x0000001405052212 */ /* 0x000fc600078e3cff */
[----:B------:R-:W4:Y:S01]  /*0b30*/  @P4 LDG.E R20, desc[UR4][R10.64+0xf8] ;  /* 0x0000f8040a144981 */ /* 0x000f22000c1e1900 */
[----:B------:R-:W-:Y:S02]  /*0b40*/  @P3 LOP3.LUT R2, R2, R27, RZ, 0x3c, !PT ;  /* 0x0000001b02023212 */ /* 0x000fe400078e3cff */
[----:B------:R-:W-:Y:S01]  /*0b50*/  @P3 LOP3.LUT R4, R4, R25, RZ, 0x3c, !PT ;  /* 0x0000001904043212 */ /* 0x000fe200078e3cff */
[----:B------:R-:W4:Y:S01]  /*0b60*/  @P5 LDG.E R27, desc[UR4][R10.64+0x110] ;  /* 0x000110040a1b5981 */ /* 0x000f22000c1e1900 */
[----:B------:R-:W-:-:S03]  /*0b70*/  @P3 LOP3.LUT R5, R5, R24, RZ, 0x3c, !PT ;  /* 0x0000001805053212 */ /* 0x000fc600078e3cff */
[----:B------:R-:W4:Y:S04]  /*0b80*/  @P5 LDG.E R25, desc[UR4][R10.64+0x108] ;  /* 0x000108040a195981 */ /* 0x000f28000c1e1900 */
        /* <DEDUP_REMOVED lines=19> */
[----:B------:R-:W-:-:S05]  /*0cc0*/  VIADD R19, R19, 0x10 ;  /* 0x0000001013137836 */ /* 0x000fca0000000000 */
[----:B------:R-:W-:Y:S02]  /*0cd0*/  ISETP.NE.AND P1, PT, R19, 0x20, PT ;  /* 0x000000201300780c */ /* 0x000fe40003f25270 */
[----:B------:R-:W-:Y:S02]  /*0ce0*/  @P5 LOP3.LUT R3, R3, R18, RZ, 0x3c, !PT ;  /* 0x0000001203035212 */ /* 0x000fe400078e3cff */
[----:B------:R-:W-:Y:S02]  /*0cf0*/  @P6 LOP3.LUT R4, R4, R21, RZ, 0x3c, !PT ;  /* 0x0000001504046212 */ /* 0x000fe400078e3cff */
[----:B---3--:R-:W-:-:S04]  /*0d00*/  @P6 LOP3.LUT R3, R3, R22, RZ, 0x3c, !PT ;  /* 0x0000001603036212 */ /* 0x008fc800078e3cff */
[----:B--2---:R-:W-:Y:S02]  /*0d10*/  @P0 LOP3.LUT R3, R3, R26, RZ, 0x3c, !PT ;  /* 0x0000001a03030212 */ /* 0x004fe400078e3cff */
[----:B----4-:R-:W-:Y:S02]  /*0d20*/  @P6 LOP3.LUT R2, R2, R23, RZ, 0x3c, !PT ;  /* 0x0000001702026212 */ /* 0x010fe400078e3cff */
[----:B------:R-:W-:Y:S02]  /*0d30*/  @P6 LOP3.LUT R5, R5, R20, RZ, 0x3c, !PT ;  /* 0x0000001405056212 */ /* 0x000fe400078e3cff */
[----:B------:R-:W-:Y:S02]  /*0d40*/  @P0 LOP3.LUT R2, R2, R27, RZ, 0x3c, !PT ;  /* 0x0000001b02020212 */ /* 0x000fe400078e3cff */
[----:B------:R-:W-:Y:S02]  /*0d50*/  @P0 LOP3.LUT R4, R4, R25, RZ, 0x3c, !PT ;  /* 0x0000001904040212 */ /* 0x000fe400078e3cff */
[----:B------:R-:W-:Y:S01]  /*0d60*/  @P0 LOP3.LUT R5, R5, R24, RZ, 0x3c, !PT ;  /* 0x0000001805050212 */ /* 0x000fe200078e3cff */
[----:B------:R-:W-:Y:S06]  /*0d70*/  @P1 BRA `(.L_x_28) ;  /* 0xfffffff400481947 */ /* 0x000fec000383ffff */
[----:B------:R-:W-:-:S05]  /*0d80*/  VIADD R17, R17, 0x1 ;  /* 0x0000000111117836 */ /* 0x000fca0000000000 */
[----:B------:R-:W-:-:S13]  /*0d90*/  ISETP.NE.AND P0, PT, R17, 0x5, PT ;  /* 0x000000051100780c */ /* 0x000fda0003f05270 */
[----:B------:R-:W-:Y:S05]  /*0da0*/  @P0 BRA `(.L_x_29) ;  /* 0xfffffff400300947 */ /* 0x000fea000383ffff */
[----:B------:R1:W-:Y:S01]  /*0db0*/  STG.E.64 desc[UR4][R6.64+0x8], R4 ;  /* 0x0000080406007986 */ /* 0x0003e2000c101b04 */
[----:B------:R-:W-:Y:S01]  /*0dc0*/  VIADD R14, R14, 0x1 ;  /* 0x000000010e0e7836 */ /* 0x000fe20000000000 */
[----:B------:R-:W-:Y:S02]  /*0dd0*/  LOP3.LUT R11, R13, 0x3, RZ, 0xc0, !PT ;  /* 0x000000030d0b7812 */ /* 0x000fe400078ec0ff */
[----:B------:R1:W-:Y:S02]  /*0de0*/  STG.E.64 desc[UR4][R6.64+0x10], R2 ;  /* 0x0000100206007986 */ /* 0x0003e4000c101b04 */
[----:B------:R-:W-:Y:S02]  /*0df0*/  ISETP.GE.U32.AND P0, PT, R14, R11, PT ;  /* 0x0000000b0e00720c */ /* 0x000fe40003f06070 */
[----:B------:R1:W-:Y:S11]  /*0e00*/  STG.E desc[UR4][R6.64+0x4], R15 ;  /* 0x0000040f06007986 */ /* 0x0003f6000c101904 */
[----:B------:R-:W-:Y:S05]  /*0e10*/  @!P0 BRA `(.L_x_30) ;  /* 0xfffffff400048947 */ /* 0x000fea000383ffff */
.L_x_27:
[----:B------:R-:W-:Y:S05]  /*0e20*/  BSYNC.RECONVERGENT B1 ;  /* 0x0000000000017941 */ /* 0x000fea0003800200 */
.L_x_26:
[C---:B------:R-:W-:Y:S01]  /*0e30*/  ISETP.GT.U32.AND P0, PT, R13.reuse, 0x3, PT ;  /* 0x000000030d00780c */ /* 0x040fe20003f04070 */
[----:B------:R-:W-:Y:S01]  /*0e40*/  VIADD R12, R12, 0x1 ;  /* 0x000000010c0c7836 */ /* 0x000fe20000000000 */
[--C-:B------:R-:W-:Y:S02]  /*0e50*/  SHF.R.U64 R13, R13, 0x2, R0.reuse ;  /* 0x000000020d0d7819 */ /* 0x100fe40000001200 */
[----:B------:R-:W-:Y:S02]  /*0e60*/  ISETP.GT.U32.AND.EX P0, PT, R0, RZ, PT, P0 ;  /* 0x000000ff0000720c */ /* 0x000fe40003f04100 */
[----:B------:R-:W-:-:S11]  /*0e70*/  SHF.R.U32.HI R0, RZ, 0x2, R0 ;  /* 0x00000002ff007819 */ /* 0x000fd60000011600 */
[----:B------:R-:W-:Y:S05]  /*0e80*/  @P0 BRA `(.L_x_31) ;  /* 0xfffffff000c80947 */ /* 0x000fea000383ffff */
.L_x_25:
[----:B------:R-:W-:Y:S05]  /*0e90*/  BSYNC.RECONVERGENT B0 ;  /* 0x0000000000007941 */ /* 0x000fea0003800200 */
.L_x_24:
[----:B------:R-:W-:Y:S04]  /*0ea0*/  STG.E.64 desc[UR4][R6.64+0x18], RZ ;  /* 0x000018ff06007986 */ /* 0x000fe8000c101b04 */
[----:B------:R-:W-:Y:S04]  /*0eb0*/  STG.E desc[UR4][R6.64+0x20], RZ ;  /* 0x000020ff06007986 */ /* 0x000fe8000c101904 */
[----:B------:R-:W-:Y:S01]  /*0ec0*/  STG.E.64 desc[UR4][R6.64+0x28], RZ ;  /* 0x000028ff06007986 */ /* 0x000fe2000c101b04 */
[----:B------:R-:W-:Y:S05]  /*0ed0*/  EXIT ;  /* 0x000000000000794d */ /* 0x000fea0003800000 */
.L_x_32:
        /* <DEDUP_REMOVED lines=10> */
.L_x_39:


//--------------------- .text._Z12monteCarloPiPjP17curandStateXORWOW --------------------------
	.section	.text._Z12monteCarloPiPjP17curandStateXORWOW,"ax",@progbits
	.align	128
        .global         _Z12monteCarloPiPjP17curandStateXORWOW
        .type           _Z12monteCarloPiPjP17curandStateXORWOW,@function
        .size           _Z12monteCarloPiPjP17curandStateXORWOW,(.L_x_40 - _Z12monteCarloPiPjP17curandStateXORWOW)
        .other          _Z12monteCarloPiPjP17curandStateXORWOW,@"STO_CUDA_ENTRY STV_DEFAULT"
_Z12monteCarloPiPjP17curandStateXORWOW:
.text._Z12monteCarloPiPjP17curandStateXORWOW:
[----:B------:R-:W-:Y:S01]  /*0000*/  LDC R1, c[0x0][0x37c] ;  /* 0x0000df00ff017b82 */ /* 0x000fe20000000800 */
[----:B------:R-:W0:Y:S07]  /*0010*/  S2R R3, SR_TID.X ;  /* 0x0000000000037919 */ /* 0x000e2e0000002100 */
[----:B------:R-:W0:Y:S01]  /*0020*/  S2UR UR4, SR_CTAID.X ;  /* 0x00000000000479c3 */ /* 0x000e220000002500 */
[----:B------:R-:W1:Y:S07]  /*0030*/  LDCU.64 UR6, c[0x0][0x358] ;  /* 0x00006b00ff0677ac */ /* 0x000e6e0008000a00 */
[----:B------:R-:W0:Y:S08]  /*0040*/  LDC R0, c[0x0][0x360] ;  /* 0x0000d800ff007b82 */ /* 0x000e300000000800 */
[----:B------:R-:W2:Y:S01]  /*0050*/  LDC.64 R8, c[0x0][0x388] ;  /* 0x0000e200ff087b82 */ /* 0x000ea20000000a00 */
[----:B0-----:R-:W-:-:S04]  /*0060*/  IMAD R3, R0, UR4, R3 ;  /* 0x0000000400037c24 */ /* 0x001fc8000f8e0203 */
[----:B--2---:R-:W-:-:S05]  /*0070*/  IMAD.WIDE R8, R3, 0x30, R8 ;  /* 0x0000003003087825 */ /* 0x004fca00078e0208 */
[----:B-1----:R-:W2:Y:S04]  /*0080*/  LDG.E.64 R2, desc[UR6][R8.64] ;  /* 0x0000000608027981 */ /* 0x002ea8000c1e1b00 */
[----:B------:R0:W5:Y:S04]  /*0090*/  LDG.E.64 R4, desc[UR6][R8.64+0x8] ;  /* 0x0000080608047981 */ /* 0x000168000c1e1b00 */
[----:B------:R0:W5:Y:S01]  /*00a0*/  LDG.E.64 R6, desc[UR6][R8.64+0x10] ;  /* 0x0000100608067981 */ /* 0x000162000c1e1b00 */
[----:B------:R-:W-:Y:S01]  /*00b0*/  IMAD.MOV.U32 R0, RZ, RZ, RZ ;  /* 0x000000ffff007224 */ /* 0x000fe200078e00ff */
[----:B------:R-:W-:Y:S01]  /*00c0*/  UMOV UR4, URZ ;  /* 0x000000ff00047c82 */ /* 0x000fe20008000000 */
[----:B0-2---:R-:W-:-:S07]  /*00d0*/  VIADD R2, R2, 0x161f14 ;  /* 0x00161f1402027836 */ /* 0x005fce0000000000 */
.L_x_33:
[----:B------:R-:W-:Y:S01]  /*00e0*/  SHF.R.U32.HI R8, RZ, 0x2, R3 ;  /* 0x00000002ff087819 */ /* 0x000fe20000011603 */
[----:B-----5:R-:W-:Y:S01]  /*00f0*/  IMAD.SHL.U32 R10, R7, 0x10, RZ ;  /* 0x00000010070a7824 */ /* 0x020fe200078e00ff */
[----:B------:R-:W-:Y:S01]  /*0100*/  SHF.R.U32.HI R9, RZ, 0x2, R4 ;  /* 0x00000002ff097819 */ /* 0x000fe20000011604 */
[----:B------:R-:W-:Y:S01]  /*0110*/  UMOV UR8, 0x9abcaf48 ;  /* 0x9abcaf4800087882 */ /* 0x000fe20000000000 */
[----:B------:R-:W-:Y:S01]  /*0120*/  LOP3.LUT R8, R8, R3, RZ, 0x3c, !PT ;  /* 0x0000000308087212 */ /* 0x000fe200078e3cff */
[----:B------:R-:W-:Y:S01]  /*0130*/  UMOV UR9, 0x3e7ad7f2 ;  /* 0x3e7ad7f200097882 */ /* 0x000fe20000000000 */
[----:B------:R-:W-:Y:S01]  /*0140*/  LOP3.LUT R9, R9, R4, RZ, 0x3c, !PT ;  /* 0x0000000409097212 */ /* 0x000fe200078e3cff */
[----:B------:R-:W-:Y:S02]  /*0150*/  UIADD3 UR4, UPT, UPT, UR4, 0x4, URZ ;  /* 0x0000000404047890 */ /* 0x000fe4000fffe0ff */
[----:B------:R-:W-:Y:S02]  /*0160*/  IMAD.SHL.U32 R3, R8, 0x2, RZ ;  /* 0x0000000208037824 */ /* 0x000fe400078e00ff */
[----:B------:R-:W-:-:S03]  /*0170*/  UISETP.NE.AND UP0, UPT, UR4, 0x2710, UPT ;  /* 0x000027100400788c */ /* 0x000fc6000bf05270 */
[----:B------:R-:W-:Y:S02]  /*0180*/  LOP3.LUT R3, R7, R10, R3, 0x96, !PT ;  /* 0x0000000a07037212 */ /* 0x000fe400078e9603 */
[----:B------:R-:W-:Y:S02]  /*0190*/  SHF.R.U32.HI R10, RZ, 0x2, R5 ;  /* 0x00000002ff0a7819 */ /* 0x000fe40000011605 */
[----:B------:R-:W-:Y:S01]  /*01a0*/  LOP3.LUT R11, R3, R8, RZ, 0x3c, !PT ;  /* 0x00000008030b7212 */ /* 0x000fe200078e3cff */
[----:B------:R-:W-:Y:S01]  /*01b0*/  IMAD.SHL.U32 R8, R9, 0x2, RZ ;  /* 0x0000000209087824 */ /* 0x000fe200078e00ff */
[----:B------:R-:W-:Y:S02]  /*01c0*/  LOP3.LUT R10, R10, R5, RZ, 0x3c, !PT ;  /* 0x000000050a0a7212 */ /* 0x000fe400078e3cff */
[--C-:B------:R-:W-:Y:S01]  /*01d0*/  IADD3 R3, PT, PT, R2, -0x10974f, R11.reuse ;  /* 0xffef68b102037810 */ /* 0x100fe20007ffe00b */
[----:B------:R-:W-:Y:S01]  /*01e0*/  IMAD.SHL.U32 R4, R11, 0x10, RZ ;  /* 0x000000100b047824 */ /* 0x000fe200078e00ff */
[----:B------:R-:W-:Y:S01]  /*01f0*/  SHF.R.U32.HI R20, RZ, 0x2, R11 ;  /* 0x00000002ff147819 */ /* 0x000fe2000001160b */
[----:B------:R-:W-:Y:S01]  /*0200*/  IMAD.SHL.U32 R14, R10, 0x2, RZ ;  /* 0x000000020a0e7824 */ /* 0x000fe200078e00ff */
[----:B------:R-:W-:-:S02]  /*0210*/  I2FP.F32.U32 R3, R3 ;  /* 0x0000000300037245 */ /* 0x000fc40000201000 */
[----:B------:R-:W-:Y:S01]  /*0220*/  LOP3.LUT R4, R9, R8, R4, 0x96, !PT ;  /* 0x0000000809047212 */ /* 0x000fe200078e9604 */
[----:B------:R-:W-:Y:S01]  /*0230*/  IMAD.MOV.U32 R8, RZ, RZ, 0x2f800000 ;  /* 0x2f800000ff087424 */ /* 0x000fe200078e00ff */
[-C--:B------:R-:W-:Y:S02]  /*0240*/  LOP3.LUT R20, R20, R11.reuse, RZ, 0x3c, !PT ;  /* 0x0000000b14147212 */ /* 0x080fe400078e3cff */
[----:B------:R-:W-:Y:S01]  /*0250*/  LOP3.LUT R13, R4, R11, RZ, 0x3c, !PT ;  /* 0x0000000b040d7212 */ /* 0x000fe200078e3cff */
[----:B------:R-:W-:-:S03]  /*0260*/  FFMA R3, R3, R8, 1.1641532182693481445e-10 ;  /* 0x2f00000003037423 */ /* 0x000fc60000000008 */
[----:B------:R-:W-:Y:S01]  /*0270*/  IADD3 R4, PT, PT, R2, -0xb0f8a, R13 ;  /* 0xfff4f07602047810 */ /* 0x000fe20007ffe00d */
[----:B------:R-:W-:-:S03]  /*0280*/  IMAD.SHL.U32 R12, R13, 0x10, RZ ;  /* 0x000000100d0c7824 */ /* 0x000fc600078e00ff */
[----:B------:R-:W-:Y:S02]  /*0290*/  I2FP.F32.U32 R9, R4 ;  /* 0x0000000400097245 */ /* 0x000fe40000201000 */
[----:B------:R-:W-:Y:S01]  /*02a0*/  LOP3.LUT R15, R13, R12, R14, 0x96, !PT ;  /* 0x0000000c0d0f7212 */ /* 0x000fe200078e960e */
[----:B------:R-:W0:Y:S01]  /*02b0*/  F2F.F64.F32 R4, R3 ;  /* 0x0000000300047310 */ /* 0x000e220000201800 */
[----:B------:R-:W-:Y:S01]  /*02c0*/  SHF.R.U32.HI R12, RZ, 0x2, R7 ;  /* 0x00000002ff0c7819 */ /* 0x000fe20000011607 */
[----:B------:R-:W-:Y:S01]  /*02d0*/  FFMA R16, R9, R8, 1.1641532182693481445e-10 ;  /* 0x2f00000009107423 */ /* 0x000fe20000000008 */
[----:B------:R-:W-:Y:S02]  /*02e0*/  SHF.R.U32.HI R9, RZ, 0x2, R6 ;  /* 0x00000002ff097819 */ /* 0x000fe40000011606 */
[----:B------:R-:W-:Y:S02]  /*02f0*/  LOP3.LUT R15, R15, R10, RZ, 0x3c, !PT ;  /* 0x0000000a0f0f7212 */ /* 0x000fe400078e3cff */
[----:B------:R-:W-:Y:S01]  /*0300*/  LOP3.LUT R9, R9, R6, RZ, 0x3c, !PT ;  /* 0x0000000609097212 */ /* 0x000fe200078e3cff */
[----:B------:R-:W1:Y:S01]  /*0310*/  F2F.F64.F32 R16, R16 ;  /* 0x0000001000107310 */ /* 0x000e620000201800 */
[----:B------:R-:W-:Y:S01]  /*0320*/  LOP3.LUT R12, R12, R7, RZ, 0x3c, !PT ;  /* 0x000000070c0c7212 */ /* 0x000fe200078e3cff */
[----:B------:R-:W-:-:S02]  /*0330*/  IMAD.SHL.U32 R6, R15, 0x10, RZ ;  /* 0x000000100f067824 */ /* 0x000fc400078e00ff */
[C---:B------:R-:W-:Y:S02]  /*0340*/  IMAD.SHL.U32 R10, R9.reuse, 0x2, RZ ;  /* 0x00000002090a7824 */ /* 0x040fe400078e00ff */
[----:B------:R-:W-:Y:S01]  /*0350*/  IMAD.SHL.U32 R18, R12, 0x2, RZ ;  /* 0x000000020c127824 */ /* 0x000fe200078e00ff */
[----:B0-----:R-:W-:Y:S02]  /*0360*/  DADD R4, R4, UR8 ;  /* 0x0000000804047e29 */ /* 0x001fe40008000000 */
[----:B------:R-:W-:-:S04]  /*0370*/  LOP3.LUT R6, R9, R10, R6, 0x96, !PT ;  /* 0x0000000a09067212 */ /* 0x000fc800078e9606 */
[----:B------:R-:W-:Y:S01]  /*0380*/  LOP3.LUT R3, R6, R15, RZ, 0x3c, !PT ;  /* 0x0000000f06037212 */ /* 0x000fe200078e3cff */
[----:B------:R0:W-:Y:S01]  /*0390*/  F2F.F32.F64 R9, R4 ;  /* 0x0000000400097310 */ /* 0x0001e20000301000 */
[----:B------:R-:W-:Y:S01]  /*03a0*/  IADD3 R6, PT, PT, R2, -0x587c5, R15 ;  /* 0xfffa783b02067810 */ /* 0x000fe20007ffe00f */
[----:B-1----:R-:W-:Y:S02]  /*03b0*/  DADD R16, R16, UR8 ;  /* 0x0000000810107e29 */ /* 0x002fe40008000000 */
[C---:B------:R-:W-:Y:S01]  /*03c0*/  IMAD.SHL.U32 R10, R3.reuse, 0x10, RZ ;  /* 0x00000010030a7824 */ /* 0x040fe200078e00ff */
[----:B------:R-:W-:Y:S01]  /*03d0*/  I2FP.F32.U32 R7, R6 ;  /* 0x0000000600077245 */ /* 0x000fe20000201000 */
[C---:B------:R-:W-:Y:S02]  /*03e0*/  IMAD.IADD R6, R3.reuse, 0x1, R2 ;  /* 0x0000000103067824 */ /* 0x040fe400078e0202 */
[----:B------:R1:W2:Y:S01]  /*03f0*/  F2F.F32.F64 R14, R16 ;  /* 0x00000010000e7310 */ /* 0x0002a20000301000 */
[----:B------:R-:W-:Y:S01]  /*0400*/  LOP3.LUT R19, R3, R10, R18, 0x96, !PT ;  /* 0x0000000a03137212 */ /* 0x000fe200078e9612 */
[----:B------:R-:W-:Y:S01]  /*0410*/  FFMA R7, R7, R8, 1.1641532182693481445e-10 ;  /* 0x2f00000007077423 */ /* 0x000fe20000000008 */
[----:B0-----:R-:W-:-:S02]  /*0420*/  I2FP.F32.U32 R5, R6 ;  /* 0x0000000600057245 */ /* 0x001fc40000201000 */
[----:B------:R-:W-:Y:S01]  /*0430*/  LOP3.LUT R4, R19, R12, RZ, 0x3c, !PT ;  /* 0x0000000c13047212 */ /* 0x000fe200078e3cff */
[----:B------:R-:W-:Y:S02]  /*0440*/  IMAD.SHL.U32 R12, R20, 0x2, RZ ;  /* 0x00000002140c7824 */ /* 0x000fe400078e00ff */
[----:B------:R-:W-:Y:S01]  /*0450*/  FFMA R10, R5, R8, 1.1641532182693481445e-10 ;  /* 0x2f000000050a7423 */ /* 0x000fe20000000008 */
[----:B------:R-:W0:Y:S01]  /*0460*/  F2F.F64.F32 R6, R7 ;  /* 0x0000000700067310 */ /* 0x000e220000201800 */
[----:B------:R-:W-:Y:S01]  /*0470*/  IMAD.SHL.U32 R5, R4, 0x10, RZ ;  /* 0x0000001004057824 */ /* 0x000fe200078e00ff */
[----:B------:R-:W-:Y:S02]  /*0480*/  IADD3 R11, PT, PT, R2, 0x587c5, R4 ;  /* 0x000587c5020b7810 */ /* 0x000fe40007ffe004 */
[----:B-1----:R-:W-:Y:S02]  /*0490*/  SHF.R.U32.HI R16, RZ, 0x2, R13 ;  /* 0x00000002ff107819 */ /* 0x002fe4000001160d */
[----:B------:R-:W-:Y:S01]  /*04a0*/  LOP3.LUT R5, R20, R12, R5, 0x96, !PT ;  /* 0x0000000c14057212 */ /* 0x000fe200078e9605 */
[----:B--2---:R-:W-:Y:S01]  /*04b0*/  FMUL R14, R14, R14 ;  /* 0x0000000e0e0e7220 */ /* 0x004fe20000400000 */
[----:B------:R-:W-:-:S02]  /*04c0*/  I2FP.F32.U32 R17, R11 ;  /* 0x0000000b00117245 */ /* 0x000fc40000201000 */
[----:B------:R-:W-:Y:S01]  /*04d0*/  LOP3.LUT R16, R16, R13, RZ, 0x3c, !PT ;  /* 0x0000000d10107212 */ /* 0x000fe200078e3cff */
[----:B------:R-:W1:Y:S01]  /*04e0*/  F2F.F64.F32 R10, R10 ;  /* 0x0000000a000a7310 */ /* 0x000e620000201800 */
[----:B------:R-:W-:Y:S01]  /*04f0*/  LOP3.LUT R5, R5, R4, RZ, 0x3c, !PT ;  /* 0x0000000405057212 */ /* 0x000fe200078e3cff */
[----:B------:R-:W-:Y:S01]  /*0500*/  FFMA R12, R17, R8, 1.1641532182693481445e-10 ;  /* 0x2f000000110c7423 */ /* 0x000fe20000000008 */
[----:B------:R-:W-:Y:S01]  /*0510*/  FFMA R14, R9, R9, R14 ;  /* 0x00000009090e7223 */ /* 0x000fe2000000000e */
[----:B------:R-:W-:Y:S01]  /*0520*/  IMAD.SHL.U32 R17, R16, 0x2, RZ ;  /* 0x0000000210117824 */ /* 0x000fe200078e00ff */
[----:B0-----:R-:W-:Y:S01]  /*0530*/  DADD R18, R6, UR8 ;  /* 0x0000000806127e29 */ /* 0x001fe20008000000 */
[----:B------:R-:W-:Y:S01]  /*0540*/  IMAD.SHL.U32 R20, R5, 0x10, RZ ;  /* 0x0000001005147824 */ /* 0x000fe200078e00ff */
[----:B------:R-:W-:Y:S01]  /*0550*/  SHF.R.U32.HI R6, RZ, 0x2, R15 ;  /* 0x00000002ff067819 */ /* 0x000fe2000001160f */
[----:B------:R-:W0:Y:S01]  /*0560*/  F2F.F64.F32 R12, R12 ;  /* 0x0000000c000c7310 */ /* 0x000e220000201800 */
[----:B------:R-:W-:-:S02]  /*0570*/  IADD3 R22, PT, PT, R2, 0xb0f8a, R5 ;  /* 0x000b0f8a02167810 */ /* 0x000fc40007ffe005 */
[----:B------:R-:W-:Y:S02]  /*0580*/  LOP3.LUT R17, R5, R20, R17, 0x96, !PT ;  /* 0x0000001405117212 */ /* 0x000fe400078e9611 */
[----:B------:R-:W-:Y:S02]  /*0590*/  LOP3.LUT R7, R6, R15, RZ, 0x3c, !PT ;  /* 0x0000000f06077212 */ /* 0x000fe400078e3cff */
[----:B------:R-:W-:Y:S01]  /*05a0*/  LOP3.LUT R6, R17, R16, RZ, 0x3c, !PT ;  /* 0x0000001011067212 */ /* 0x000fe200078e3cff */
[----:B-1----:R-:W-:Y:S01]  /*05b0*/  DADD R10, R10, UR8 ;  /* 0x000000080a0a7e29 */ /* 0x002fe20008000000 */
[----:B------:R-:W-:Y:S01]  /*05c0*/  F2F.F32.F64 R15, R18 ;  /* 0x00000012000f7310 */ /* 0x000fe20000301000 */
[----:B------:R-:W-:Y:S01]  /*05d0*/  IMAD.SHL.U32 R17, R7, 0x2, RZ ;  /* 0x0000000207117824 */ /* 0x000fe200078e00ff */
[----:B------:R-:W-:Y:S01]  /*05e0*/  FSETP.GTU.AND P1, PT, R14, 1, PT ;  /* 0x3f8000000e00780b */ /* 0x000fe20003f2c000 */
[----:B------:R-:W-:-:S05]  /*05f0*/  IMAD.SHL.U32 R20, R6, 0x10, RZ ;  /* 0x0000001006147824 */ /* 0x000fca00078e00ff */
[----:B------:R-:W-:Y:S01]  /*0600*/  LOP3.LUT R7, R7, R17, R20, 0x96, !PT ;  /* 0x0000001107077212 */ /* 0x000fe200078e9614 */
[----:B0-----:R-:W-:Y:S01]  /*0610*/  DADD R20, R12, UR8 ;  /* 0x000000080c147e29 */ /* 0x001fe20008000000 */
[----:B------:R0:W1:Y:S01]  /*0620*/  F2F.F32.F64 R16, R10 ;  /* 0x0000000a00107310 */ /* 0x0000620000301000 */
[----:B------:R-:W-:Y:S02]  /*0630*/  I2FP.F32.U32 R13, R22 ;  /* 0x00000016000d7245 */ /* 0x000fe40000201000 */
[----:B------:R-:W-:-:S03]  /*0640*/  LOP3.LUT R7, R7, R6, RZ, 0x3c, !PT ;  /* 0x0000000607077212 */ /* 0x000fc600078e3cff */
[----:B------:R-:W-:Y:S01]  /*0650*/  FFMA R22, R13, R8, 1.1641532182693481445e-10 ;  /* 0x2f0000000d167423 */ /* 0x000fe20000000008 */
[C---:B------:R-:W-:Y:S01]  /*0660*/  IADD3 R12, PT, PT, R2.reuse, 0x161f14, R7 ;  /* 0x00161f14020c7810 */ /* 0x040fe20007ffe007 */
[----:B------:R-:W-:Y:S01]  /*0670*/  F2F.F32.F64 R17, R20 ;  /* 0x0000001400117310 */ /* 0x000fe20000301000 */
[C---:B0-----:R-:W-:Y:S01]  /*0680*/  IADD3 R10, PT, PT, R2.reuse, 0x10974f, R6 ;  /* 0x0010974f020a7810 */ /* 0x041fe20007ffe006 */
[----:B------:R-:W-:Y:S01]  /*0690*/  VIADD R2, R2, 0x2c3e28 ;  /* 0x002c3e2802027836 */ /* 0x000fe20000000000 */
[----:B------:R-:W-:Y:S01]  /*06a0*/  I2FP.F32.U32 R13, R12 ;  /* 0x0000000c000d7245 */ /* 0x000fe20000201000 */
[----:B-1----:R-:W-:-:S04]  /*06b0*/  FMUL R16, R16, R16 ;  /* 0x0000001010107220 */ /* 0x002fc80000400000 */
[----:B------:R-:W0:Y:S01]  /*06c0*/  F2F.F64.F32 R18, R22 ;  /* 0x0000001600127310 */ /* 0x000e220000201800 */
[----:B------:R-:W-:Y:S01]  /*06d0*/  FFMA R23, R13, R8, 1.1641532182693481445e-10 ;  /* 0x2f0000000d177423 */ /* 0x000fe20000000008 */
[----:B------:R-:W-:Y:S01]  /*06e0*/  I2FP.F32.U32 R13, R10 ;  /* 0x0000000a000d7245 */ /* 0x000fe20000201000 */
[----:B------:R-:W-:-:S04]  /*06f0*/  FFMA R16, R15, R15, R16 ;  /* 0x0000000f0f107223 */ /* 0x000fc80000000010 */
[----:B------:R-:W-:Y:S01]  /*0700*/  FFMA R8, R13, R8, 1.1641532182693481445e-10 ;  /* 0x2f0000000d087423 */ /* 0x000fe20000000008 */
[----:B------:R-:W1:Y:S01]  /*0710*/  F2F.F64.F32 R10, R23 ;  /* 0x00000017000a7310 */ /* 0x000e620000201800 */
[----:B------:R-:W-:Y:S01]  /*0720*/  FSETP.GTU.AND P0, PT, R16, 1, PT ;  /* 0x3f8000001000780b */ /* 0x000fe20003f0c000 */
[----:B0-----:R-:W-:-:S06]  /*0730*/  DADD R18, R18, UR8 ;  /* 0x0000000812127e29 */ /* 0x001fcc0008000000 */
[----:B------:R0:W2:Y:S01]  /*0740*/  F2F.F64.F32 R12, R8 ;  /* 0x00000008000c7310 */ /* 0x0000a20000201800 */
[----:B-1----:R-:W-:Y:S01]  /*0750*/  DADD R10, R10, UR8 ;  /* 0x000000080a0a7e29 */ /* 0x002fe20008000000 */
[----:B0-----:R-:W-:-:S06]  /*0760*/  VIADD R8, R0, 0x1 ;  /* 0x0000000100087836 */ /* 0x001fcc0000000000 */
[----:B------:R-:W0:Y:S01]  /*0770*/  F2F.F32.F64 R18, R18 ;  /* 0x0000001200127310 */ /* 0x000e220000301000 */
[----:B------:R-:W-:-:S04]  /*0780*/  @P1 IMAD.MOV R8, RZ, RZ, R0 ;  /* 0x000000ffff081224 */ /* 0x000fc800078e0200 */
[----:B------:R-:W-:Y:S01]  /*0790*/  VIADD R0, R8, 0x1 ;  /* 0x0000000108007836 */ /* 0x000fe20000000000 */
[----:B--2---:R-:W-:Y:S01]  /*07a0*/  DADD R12, R12, UR8 ;  /* 0x000000080c0c7e29 */ /* 0x004fe20008000000 */
[----:B------:R-:W-:Y:S01]  /*07b0*/  @P0 IMAD.MOV R0, RZ, RZ, R8 ;  /* 0x000000ffff000224 */ /* 0x000fe200078e0208 */
[----:B------:R-:W1:Y:S03]  /*07c0*/  F2F.F32.F64 R10, R10 ;  /* 0x0000000a000a7310 */ /* 0x000e660000301000 */
[----:B------:R-:W-:Y:S02]  /*07d0*/  VIADD R8, R0, 0x1 ;  /* 0x0000000100087836 */ /* 0x000fe40000000000 */
[----:B0-----:R-:W-:-:S03]  /*07e0*/  FMUL R14, R18, R18 ;  /* 0x00000012120e7220 */ /* 0x001fc60000400000 */
[----:B------:R-:W0:Y:S01]  /*07f0*/  F2F.F32.F64 R12, R12 ;  /* 0x0000000c000c7310 */ /* 0x000e220000301000 */
[----:B------:R-:W-:Y:S01]  /*0800*/  FFMA R14, R17, R17, R14 ;  /* 0x00000011110e7223 */ /* 0x000fe2000000000e */
[----:B-1----:R-:W-:-:S04]  /*0810*/  FMUL R9, R10, R10 ;  /* 0x0000000a0a097220 */ /* 0x002fc80000400000 */
[----:B------:R-:W-:Y:S01]  /*0820*/  FSETP.GTU.AND P1, PT, R14, 1, PT ;  /* 0x3f8000000e00780b */ /* 0x000fe20003f2c000 */
[----:B0-----:R-:W-:-:S05]  /*0830*/  FFMA R9, R12, R12, R9 ;  /* 0x0000000c0c097223 */ /* 0x001fca0000000009 */
[----:B------:R-:W-:-:S07]  /*0840*/  FSETP.GTU.AND P0, PT, R9, 1, PT ;  /* 0x3f8000000900780b */ /* 0x000fce0003f0c000 */
[----:B------:R-:W-:-:S04]  /*0850*/  @P1 IMAD.MOV R8, RZ, RZ, R0 ;  /* 0x000000ffff081224 */ /* 0x000fc800078e0200 */
[----:B------:R-:W-:Y:S02]  /*0860*/  VIADD R0, R8, 0x1 ;  /* 0x0000000108007836 */ /* 0x000fe40000000000 */
[----:B------:R-:W-:Y:S01]  /*0870*/  @P0 IMAD.MOV R0, RZ, RZ, R8 ;  /* 0x000000ffff000224 */ /* 0x000fe200078e0208 */
[----:B------:R-:W-:Y:S06]  /*0880*/  BRA.U UP0, `(.L_x_33) ;  /* 0xfffffff900147547 */ /* 0x000fec000b83ffff */
[----:B------:R-:W0:Y:S01]  /*0890*/  S2R R4, SR_LANEID ;  /* 0x0000000000047919 */ /* 0x000e220000000000 */
[----:B------:R-:W1:Y:S08]  /*08a0*/  REDUX.SUM UR5, R0 ;  /* 0x00000000000573c4 */ /* 0x000e70000000c000 */
[----:B------:R-:W2:Y:S01]  /*08b0*/  LDC.64 R2, c[0x0][0x380] ;  /* 0x0000e000ff027b82 */ /* 0x000ea20000000a00 */
[----:B------:R-:W-:-:S02]  /*08c0*/  VOTEU.ANY UR4, UPT, PT ;  /* 0x0000000000047886 */ /* 0x000fc400038e0100 */
[----:B------:R-:W-:Y:S01]  /*08d0*/  UFLO.U32 UR4, UR4 ;  /* 0x00000004000472bd */ /* 0x000fe200080e0000 */
[----:B-1----:R-:W-:-:S05]  /*08e0*/  IMAD.U32 R5, RZ, RZ, UR5 ;  /* 0x00000005ff057e24 */ /* 0x002fca000f8e00ff */
[----:B0-----:R-:W-:-:S13]  /*08f0*/  ISETP.EQ.U32.AND P0, PT, R4, UR4, PT ;  /* 0x0000000404007c0c */ /* 0x001fda000bf02070 */
[----:B--2---:R-:W-:Y:S01]  /*0900*/  @P0 REDG.E.ADD.STRONG.GPU desc[UR6][R2.64], R5 ;  /* 0x000000050200098e */ /* 0x004fe2000c12e106 */
[----:B------:R-:W-:Y:S05]  /*0910*/  EXIT ;  /* 0x000000000000794d */ /* 0x000fea0003800000 */
.L_x_34:
        /* <DEDUP_REMOVED lines=14> */
.L_x_40:


//--------------------- .nv.global.init           --------------------------
	.section	.nv.global.init,"aw",@progbits
	.align	4
.nv.global.init:
	.type		mrg32k3aM1SubSeq,@object
	.size		mrg32k3aM1SubSeq,(mrg32k3aM2SubSeq - mrg32k3aM1SubSeq)
mrg32k3aM1SubSeq:
        /*0000*/ 	.byte	0x0b, 0xcc, 0xee, 0x04, 0x73, 0x29, 0x8b, 0x6f, 0xf6, 0x53, 0x03, 0xf6, 0x23, 0xf6, 0xea, 0xda
        /* <DEDUP_REMOVED lines=125> */
	.type		mrg32k3aM2SubSeq,@object
	.size		mrg32k3aM2SubSeq,(mrg32k3aM1 - mrg32k3aM2SubSeq)
mrg32k3aM2SubSeq:
        /* <DEDUP_REMOVED lines=126> */
	.type		mrg32k3aM1,@object
	.size		mrg32k3aM1,(mrg32k3aM1Seq - mrg32k3aM1)
mrg32k3aM1:
        /* <DEDUP_REMOVED lines=144> */
	.type		mrg32k3aM1Seq,@object
	.size		mrg32k3aM1Seq,(mrg32k3aM2 - mrg32k3aM1Seq)
mrg32k3aM1Seq:
        /* <DEDUP_REMOVED lines=144> */
	.type		mrg32k3aM2,@object
	.size		mrg32k3aM2,(mrg32k3aM2Seq - mrg32k3aM2)
mrg32k3aM2:
        /* <DEDUP_REMOVED lines=144> */
	.type		mrg32k3aM2Seq,@object
	.size		mrg32k3aM2Seq,(precalc_xorwow_matrix - mrg32k3aM2Seq)
mrg32k3aM2Seq:
        /* <DEDUP_REMOVED lines=144> */
	.type		precalc_xorwow_matrix,@object
	.size		precalc_xorwow_matrix,(precalc_xorwow_offset_matrix - precalc_xorwow_matrix)
precalc_xorwow_matrix:
        /* <DEDUP_REMOVED lines=6400> */
	.type		precalc_xorwow_offset_matrix,@object
	.size		precalc_xorwow_offset_matrix,(.L_1 - precalc_xorwow_offset_matrix)
precalc_xorwow_offset_matrix:
        /* <DEDUP_REMOVED lines=6400> */
.L_1:


//--------------------- .nv.shared.reserved.0     --------------------------
	.section	.nv.shared.reserved.0,"aw",@nobits
	.weak		__nv_reservedSMEM_offset_0_alias
	.size		__nv_reservedSMEM_offset_0_alias, 0, 64
	.other		__nv_reservedSMEM_offset_0_alias,@"STO_CUDA_RESERVED_SHARED STV_DEFAULT"
__nv_reservedSMEM_offset_0_alias:
	.zero		0
	.zero		64


//--------------------- .nv.constant0._Z12isOrthogonalPiS_i --------------------------
	.section	.nv.constant0._Z12isOrthogonalPiS_i,"a",@progbits
	.sectionflags	@""
	.align	4
.nv.constant0._Z12isOrthogonalPiS_i:
	.zero		916


//--------------------- .nv.constant0._Z10dotProductPfS_S_ --------------------------
	.section	.nv.constant0._Z10dotProductPfS_S_,"a",@progbits
	.sectionflags	@""
	.align	4
.nv.constant0._Z10dotProductPfS_S_:
	.zero		920


//--------------------- .nv.constant0._Z7expMassPfi --------------------------
	.section	.nv.constant0._Z7expMassPfi,"a",@progbits
	.sectionflags	@""
	.align	4
.nv.constant0._Z7expMassPfi:
	.zero		908


//--------------------- .nv.constant0._Z12setup_kernelP17curandStateXORWOWm --------------------------
	.section	.nv.constant0._Z12setup_kernelP17curandStateXORWOWm,"a",@progbits
	.sectionflags	@""
	.align	4
.nv.constant0._Z12setup_kernelP17curandStateXORWOWm:
	.zero		912


//--------------------- .nv.constant0._Z12monteCarloPiPjP17curandStateXORWOW --------------------------
	.section	.nv.constant0._Z12monteCarloPiPjP17curandStateXORWOW,"a",@progbits
	.sectionflags	@""
	.align	4
.nv.constant0._Z12monteCarloPiPjP17curandStateXORWOW:
	.zero		912


//--------------------- SYMBOLS --------------------------

	.type		.nv.reservedSmem.offset0,@object
	.size		.nv.reservedSmem.offset0,0x4
